	.target	sm_100a

	.elftype	@"ET_EXEC"


//--------------------- .note.nv.tkinfo           --------------------------
	.section	.note.nv.tkinfo,"",@"SHT_NOTE"
	.sectionflags	@"SHF_NOTE_NV_TKINFO"
	.tkinfo
        /*0018*/ 	.word	0x00000002
        /*0030*/ 	.string	""
        /*0030*/ 	.string	"ptxas"
        /*0030*/ 	.string	"Cuda compilation tools, release 13.0, V13.0.88"
        /*0030*/ 	.string	"Build cuda_13.0.r13.0/compiler.36424714_0"
        /*0030*/ 	.string	"-arch sm_100a -m 64 "



//--------------------- .note.nv.cuinfo           --------------------------
	.section	.note.nv.cuinfo,"",@"SHT_NOTE"
	.sectionflags	@"SHF_NOTE_NV_CUINFO"
        /*0018*/ 	.short	0x0002
        /*001a*/ 	.short	0x0064
        /*001c*/ 	.short	0x0082
	.zero		2


//--------------------- .nv.info                  --------------------------
	.section	.nv.info,"",@"SHT_CUDA_INFO"
	.align	4


	//----- nvinfo : EIATTR_REGCOUNT
	.align		4
        /*0000*/ 	.byte	0x04, 0x2f
        /*0002*/ 	.short	(.L_19 - .L_18)
	.align		4
.L_18:
        /*0004*/ 	.word	index@(_ZN7cutlass13device_kernelINS_4gemm6kernel13GemmUniversalIN4cute5tupleIJiiiiEEENS1_10collective13CollectiveMmaINS1_35MainloopSm100TmaUmmaWarpSpecializedILi8ELi2ELi4ENS5_IJNS4_1CILi1EEESB_SB_EEEEENS5_IJNSA_ILi128EEENSA_ILi64EEESF_EEENS_6half_tENS5_IJlSB_lEEESH_SI_NS4_8TiledMMAINS4_8MMA_AtomIJNS4_20SM100_MMA_F16BF16_SSISH_SH_fLi128ELi64ELNS4_4UMMA5MajorE0ELSN_0ELNSM_7ScaleInE0ELSO_0EEEEEENS4_6LayoutISC_NS5_IJNSA_ILi0EEESS_SS_EEEEENS5_IJNS4_10UnderscoreESV_SV_EEEEENS4_13SM90_TMA_LOADENS4_14ComposedLayoutINS4_7SwizzleILi3ELi4ELi3EEENS4_18smem_ptr_flag_bitsILi16EEENSR_INS5_IJNSA_ILi8EEESF_EEENS5_IJSF_SB_EEEEEEEvNS4_8identityESY_S18_vS19_EENS_8epilogue10collective18CollectiveEpilogueINS1B_23Sm100TmaWarpSpecializedILi3ELi2ELi32ELb1ELb0EEEJSG_NS5_IJNSR_ISE_SB_EENSR_INSA_ILi32EEESB_EEEEESH_SI_SH_SI_NS1B_6fusion15FusionCallbacksIS1F_NS1K_17LinearCombinationISH_fSH_fLNS_15FloatRoundStyleE2EEESG_S1J_JEEENS4_5SM1004TMEM4LOAD26SM100_TMEM_LOAD_32dp32b32xESY_NSZ_INS10_ILi2ELi4ELi3EEES13_NSR_INS5_IJS14_S1H_EEENS5_IJS1H_SB_EEEEEEENS4_39AutoVectorizingCopyWithAssumedAlignmentILi128EEENS4_14SM90_TMA_STOREES1Y_S20_S20_EEEvvEEEEvNT_6ParamsE)
        /*0008*/ 	.word	0x0000006f


	//----- nvinfo : EIATTR_FRAME_SIZE
	.align		4
.L_19:
        /*000c*/ 	.byte	0x04, 0x11
        /*000e*/ 	.short	(.L_21 - .L_20)
	.align		4
.L_20:
        /*0010*/ 	.word	index@($__internal_2_$__cuda_sm10x_tcgen05_guardrail_trap_unallocated_columns_being_dealloced)
        /*0014*/ 	.word	0x00000000


	//----- nvinfo : EIATTR_FRAME_SIZE
	.align		4
.L_21:
        /*0018*/ 	.byte	0x04, 0x11
        /*001a*/ 	.short	(.L_23 - .L_22)
	.align		4
.L_22:
        /*001c*/ 	.word	index@($__internal_1_$__cuda_sm10x_tcgen05_guardrail_trap_phase_invalid_during_alloc)
        /*0020*/ 	.word	0x00000000


	//----- nvinfo : EIATTR_FRAME_SIZE
	.align		4
.L_23:
        /*0024*/ 	.byte	0x04, 0x11
        /*0026*/ 	.short	(.L_25 - .L_24)
	.align		4
.L_24:
        /*0028*/ 	.word	index@($__internal_0_$__cuda_sm10x_tcgen05_guardrail_trap_col_being_dealloced_not_returned_by_alloc)
        /*002c*/ 	.word	0x00000000


	//----- nvinfo : EIATTR_FRAME_SIZE
	.align		4
.L_25:
        /*0030*/ 	.byte	0x04, 0x11
        /*0032*/ 	.short	(.L_27 - .L_26)
	.align		4
.L_26:
        /*0034*/ 	.word	index@(_ZN7cutlass13device_kernelINS_4gemm6kernel13GemmUniversalIN4cute5tupleIJiiiiEEENS1_10collective13CollectiveMmaINS1_35MainloopSm100TmaUmmaWarpSpecializedILi8ELi2ELi4ENS5_IJNS4_1CILi1EEESB_SB_EEEEENS5_IJNSA_ILi128EEENSA_ILi64EEESF_EEENS_6half_tENS5_IJlSB_lEEESH_SI_NS4_8TiledMMAINS4_8MMA_AtomIJNS4_20SM100_MMA_F16BF16_SSISH_SH_fLi128ELi64ELNS4_4UMMA5MajorE0ELSN_0ELNSM_7ScaleInE0ELSO_0EEEEEENS4_6LayoutISC_NS5_IJNSA_ILi0EEESS_SS_EEEEENS5_IJNS4_10UnderscoreESV_SV_EEEEENS4_13SM90_TMA_LOADENS4_14ComposedLayoutINS4_7SwizzleILi3ELi4ELi3EEENS4_18smem_ptr_flag_bitsILi16EEENSR_INS5_IJNSA_ILi8EEESF_EEENS5_IJSF_SB_EEEEEEEvNS4_8identityESY_S18_vS19_EENS_8epilogue10collective18CollectiveEpilogueINS1B_23Sm100TmaWarpSpecializedILi3ELi2ELi32ELb1ELb0EEEJSG_NS5_IJNSR_ISE_SB_EENSR_INSA_ILi32EEESB_EEEEESH_SI_SH_SI_NS1B_6fusion15FusionCallbacksIS1F_NS1K_17LinearCombinationISH_fSH_fLNS_15FloatRoundStyleE2EEESG_S1J_JEEENS4_5SM1004TMEM4LOAD26SM100_TMEM_LOAD_32dp32b32xESY_NSZ_INS10_ILi2ELi4ELi3EEES13_NSR_INS5_IJS14_S1H_EEENS5_IJS1H_SB_EEEEEEENS4_39AutoVectorizingCopyWithAssumedAlignmentILi128EEENS4_14SM90_TMA_STOREES1Y_S20_S20_EEEvvEEEEvNT_6ParamsE)
        /*0038*/ 	.word	0x00000000


	//----- nvinfo : EIATTR_MIN_STACK_SIZE
	.align		4
.L_27:
        /*003c*/ 	.byte	0x04, 0x12
        /*003e*/ 	.short	(.L_29 - .L_28)
	.align		4
.L_28:
        /*0040*/ 	.word	index@(_ZN7cutlass13device_kernelINS_4gemm6kernel13GemmUniversalIN4cute5tupleIJiiiiEEENS1_10collective13CollectiveMmaINS1_35MainloopSm100TmaUmmaWarpSpecializedILi8ELi2ELi4ENS5_IJNS4_1CILi1EEESB_SB_EEEEENS5_IJNSA_ILi128EEENSA_ILi64EEESF_EEENS_6half_tENS5_IJlSB_lEEESH_SI_NS4_8TiledMMAINS4_8MMA_AtomIJNS4_20SM100_MMA_F16BF16_SSISH_SH_fLi128ELi64ELNS4_4UMMA5MajorE0ELSN_0ELNSM_7ScaleInE0ELSO_0EEEEEENS4_6LayoutISC_NS5_IJNSA_ILi0EEESS_SS_EEEEENS5_IJNS4_10UnderscoreESV_SV_EEEEENS4_13SM90_TMA_LOADENS4_14ComposedLayoutINS4_7SwizzleILi3ELi4ELi3EEENS4_18smem_ptr_flag_bitsILi16EEENSR_INS5_IJNSA_ILi8EEESF_EEENS5_IJSF_SB_EEEEEEEvNS4_8identityESY_S18_vS19_EENS_8epilogue10collective18CollectiveEpilogueINS1B_23Sm100TmaWarpSpecializedILi3ELi2ELi32ELb1ELb0EEEJSG_NS5_IJNSR_ISE_SB_EENSR_INSA_ILi32EEESB_EEEEESH_SI_SH_SI_NS1B_6fusion15FusionCallbacksIS1F_NS1K_17LinearCombinationISH_fSH_fLNS_15FloatRoundStyleE2EEESG_S1J_JEEENS4_5SM1004TMEM4LOAD26SM100_TMEM_LOAD_32dp32b32xESY_NSZ_INS10_ILi2ELi4ELi3EEES13_NSR_INS5_IJS14_S1H_EEENS5_IJS1H_SB_EEEEEEENS4_39AutoVectorizingCopyWithAssumedAlignmentILi128EEENS4_14SM90_TMA_STOREES1Y_S20_S20_EEEvvEEEEvNT_6ParamsE)
        /*0044*/ 	.word	0x00000000
.L_29:


//--------------------- .nv.compat                --------------------------
	.section	.nv.compat,"",@"SHT_CUDA_COMPAT_INFO"
	.align	4
        /*0000*/ 	.byte	0x02, 0x09, 0x01, 0x00, 0x02, 0x02, 0x02, 0x00, 0x02, 0x05, 0x05, 0x00, 0x03, 0x07, 0x01, 0x01
        /*0010*/ 	.byte	0x02, 0x03, 0x01, 0x00, 0x02, 0x06, 0x01, 0x00, 0x04, 0x0b, 0x08, 0x00, 0x09, 0x00, 0x00, 0x00
        /*0020*/ 	.byte	0x00, 0x00, 0x00, 0x00


//--------------------- .nv.info._ZN7cutlass13device_kernelINS_4gemm6kernel13GemmUniversalIN4cute5tupleIJiiiiEEENS1_10collective13CollectiveMmaINS1_35MainloopSm100TmaUmmaWarpSpecializedILi8ELi2ELi4ENS5_IJNS4_1CILi1EEESB_SB_EEEEENS5_IJNSA_ILi128EEENSA_ILi64EEESF_EEENS_6half_tENS5_IJlSB_lEEESH_SI_NS4_8TiledMMAINS4_8MMA_AtomIJNS4_20SM100_MMA_F16BF16_SSISH_SH_fLi128ELi64ELNS4_4UMMA5MajorE0ELSN_0ELNSM_7ScaleInE0ELSO_0EEEEEENS4_6LayoutISC_NS5_IJNSA_ILi0EEESS_SS_EEEEENS5_IJNS4_10UnderscoreESV_SV_EEEEENS4_13SM90_TMA_LOADENS4_14ComposedLayoutINS4_7SwizzleILi3ELi4ELi3EEENS4_18smem_ptr_flag_bitsILi16EEENSR_INS5_IJNSA_ILi8EEESF_EEENS5_IJSF_SB_EEEEEEEvNS4_8identityESY_S18_vS19_EENS_8epilogue10collective18CollectiveEpilogueINS1B_23Sm100TmaWarpSpecializedILi3ELi2ELi32ELb1ELb0EEEJSG_NS5_IJNSR_ISE_SB_EENSR_INSA_ILi32EEESB_EEEEESH_SI_SH_SI_NS1B_6fusion15FusionCallbacksIS1F_NS1K_17LinearCombinationISH_fSH_fLNS_15FloatRoundStyleE2EEESG_S1J_JEEENS4_5SM1004TMEM4LOAD26SM100_TMEM_LOAD_32dp32b32xESY_NSZ_INS10_ILi2ELi4ELi3EEES13_NSR_INS5_IJS14_S1H_EEENS5_IJS1H_SB_EEEEEEENS4_39AutoVectorizingCopyWithAssumedAlignmentILi128EEENS4_14SM90_TMA_STOREES1Y_S20_S20_EEEvvEEEEvNT_6ParamsE --------------------------
	.section	.nv.info._ZN7cutlass13device_kernelINS_4gemm6kernel13GemmUniversalIN4cute5tupleIJiiiiEEENS1_10collective13CollectiveMmaINS1_35MainloopSm100TmaUmmaWarpSpecializedILi8ELi2ELi4ENS5_IJNS4_1CILi1EEESB_SB_EEEEENS5_IJNSA_ILi128EEENSA_ILi64EEESF_EEENS_6half_tENS5_IJlSB_lEEESH_SI_NS4_8TiledMMAINS4_8MMA_AtomIJNS4_20SM100_MMA_F16BF16_SSISH_SH_fLi128ELi64ELNS4_4UMMA5MajorE0ELSN_0ELNSM_7ScaleInE0ELSO_0EEEEEENS4_6LayoutISC_NS5_IJNSA_ILi0EEESS_SS_EEEEENS5_IJNS4_10UnderscoreESV_SV_EEEEENS4_13SM90_TMA_LOADENS4_14ComposedLayoutINS4_7SwizzleILi3ELi4ELi3EEENS4_18smem_ptr_flag_bitsILi16EEENSR_INS5_IJNSA_ILi8EEESF_EEENS5_IJSF_SB_EEEEEEEvNS4_8identityESY_S18_vS19_EENS_8epilogue10collective18CollectiveEpilogueINS1B_23Sm100TmaWarpSpecializedILi3ELi2ELi32ELb1ELb0EEEJSG_NS5_IJNSR_ISE_SB_EENSR_INSA_ILi32EEESB_EEEEESH_SI_SH_SI_NS1B_6fusion15FusionCallbacksIS1F_NS1K_17LinearCombinationISH_fSH_fLNS_15FloatRoundStyleE2EEESG_S1J_JEEENS4_5SM1004TMEM4LOAD26SM100_TMEM_LOAD_32dp32b32xESY_NSZ_INS10_ILi2ELi4ELi3EEES13_NSR_INS5_IJS14_S1H_EEENS5_IJS1H_SB_EEEEEEENS4_39AutoVectorizingCopyWithAssumedAlignmentILi128EEENS4_14SM90_TMA_STOREES1Y_S20_S20_EEEvvEEEEvNT_6ParamsE,"",@"SHT_CUDA_INFO"
	.sectionflags	@""
	.align	4


	//----- nvinfo : EIATTR_CUDA_API_VERSION
	.align		4
        /*0000*/ 	.byte	0x04, 0x37
        /*0002*/ 	.short	(.L_31 - .L_30)
.L_30:
        /*0004*/ 	.word	0x00000082


	//----- nvinfo : EIATTR_KPARAM_INFO
	.align		4
.L_31:
        /*0008*/ 	.byte	0x04, 0x17
        /*000a*/ 	.short	(.L_33 - .L_32)
.L_32:
        /*000c*/ 	.word	0x00000000
        /*0010*/ 	.short	0x0000
        /*0012*/ 	.short	0x0000
        /*0014*/ 	.byte	0x00, 0xf0, 0x01, 0x20


	//----- nvinfo : EIATTR_AT_ENTRY_FRAGMENTS
	.align		4
.L_33:
        /*0018*/ 	.byte	0x04, 0x4f
        /*001a*/ 	.short	(.L_35 - .L_34)


	//   ....[0]....
.L_34:
        /*001c*/ 	.word	0x00000006


	//----- nvinfo : EIATTR_RESERVED_SMEM_USED
	.align		4
.L_35:
        /*0020*/ 	.byte	0x01, 0x41
	.zero		2


	//----- nvinfo : EIATTR_SPARSE_MMA_MASK
	.align		4
        /*0024*/ 	.byte	0x03, 0x50
        /*0026*/ 	.short	0x0000


	//----- nvinfo : EIATTR_TCGEN05_1CTA_USED
	.align		4
        /*0028*/ 	.byte	0x01, 0x51
	.zero		2


	//----- nvinfo : EIATTR_MAXREG_COUNT
	.align		4
        /*002c*/ 	.byte	0x03, 0x1b
        /*002e*/ 	.short	0x00ff


	//----- nvinfo : EIATTR_NUM_BARRIERS
	.align		4
        /*0030*/ 	.byte	0x02, 0x4c
        /*0032*/ 	.byte	0x07
	.zero		1


	//----- nvinfo : EIATTR_EXTERNS
	.align		4
        /*0034*/ 	.byte	0x04, 0x0f
        /*0036*/ 	.short	(.L_37 - .L_36)


	//   ....[0]....
	.align		4
.L_36:
        /*0038*/ 	.word	index@(__assertfail)


	//----- nvinfo : EIATTR_MERCURY_ISA_VERSION
	.align		4
.L_37:
        /*003c*/ 	.byte	0x03, 0x5f
        /*003e*/ 	.short	0x0101


	//----- nvinfo : EIATTR_INT_WARP_WIDE_INSTR_OFFSETS
	.align		4
        /*0040*/ 	.byte	0x04, 0x31
        /*0042*/ 	.short	(.L_39 - .L_38)


	//   ....[0]....
.L_38:
        /*0044*/ 	.word	0x00001e40


	//   ....[1]....
        /*0048*/ 	.word	0x00003ac0


	//   ....[2]....
        /*004c*/ 	.word	0x00003af0


	//   ....[3]....
        /*0050*/ 	.word	0x00003b40


	//   ....[4]....
        /*0054*/ 	.word	0x00004430


	//   ....[5]....
        /*0058*/ 	.word	0x00004450


	//   ....[6]....
        /*005c*/ 	.word	0x00004720


	//   ....[7]....
        /*0060*/ 	.word	0x00004850


	//----- nvinfo : EIATTR_COOP_GROUP_MASK_REGIDS
	.align		4
.L_39:
        /*0064*/ 	.byte	0x04, 0x29
        /*0066*/ 	.short	(.L_41 - .L_40)


	//   ....[0]....
.L_40:
        /*0068*/ 	.word	0xffffffff


	//   ....[1]....
        /*006c*/ 	.word	0xffffffff


	//   ....[2]....
        /*0070*/ 	.word	0xffffffff


	//   ....[3]....
        /*0074*/ 	.word	0xffffffff


	//   ....[4]....
        /*0078*/ 	.word	0xffffffff


	//   ....[5]....
        /*007c*/ 	.word	0xffffffff


	//   ....[6]....
        /*0080*/ 	.word	0xffffffff


	//   ....[7]....
        /*0084*/ 	.word	0xffffffff


	//   ....[8]....
        /*0088*/ 	.word	0xffffffff


	//   ....[9]....
        /*008c*/ 	.word	0xffffffff


	//   ....[10]....
        /*0090*/ 	.word	0xffffffff


	//   ....[11]....
        /*0094*/ 	.word	0xffffffff


	//   ....[12]....
        /*0098*/ 	.word	0xffffffff


	//----- nvinfo : EIATTR_COOP_GROUP_INSTR_OFFSETS
	.align		4
.L_41:
        /*009c*/ 	.byte	0x04, 0x28
        /*009e*/ 	.short	(.L_43 - .L_42)


	//   ....[0]....
.L_42:
        /*00a0*/ 	.word	0x00000090


	//   ....[1]....
        /*00a4*/ 	.word	0x000004d0


	//   ....[2]....
        /*00a8*/ 	.word	0x000006c0


	//   ....[3]....
        /*00ac*/ 	.word	0x00000840


	//   ....[4]....
        /*00b0*/ 	.word	0x00000940


	//   ....[5]....
        /*00b4*/ 	.word	0x00000ab0


	//   ....[6]....
        /*00b8*/ 	.word	0x00000c50


	//   ....[7]....
        /*00bc*/ 	.word	0x00001d20


	//   ....[8]....
        /*00c0*/ 	.word	0x00002d40


	//   ....[9]....
        /*00c4*/ 	.word	0x00002f50


	//   ....[10]....
        /*00c8*/ 	.word	0x00002f80


	//   ....[11]....
        /*00cc*/ 	.word	0x000039b0


	//   ....[12]....
        /*00d0*/ 	.word	0x00003be0


	//----- nvinfo : EIATTR_VRC_CTA_INIT_COUNT
	.align		4
.L_43:
        /*00d4*/ 	.byte	0x02, 0x4a
        /*00d6*/ 	.byte	0x80
	.zero		1


	//----- nvinfo : EIATTR_SYSCALL_OFFSETS
	.align		4
        /*00d8*/ 	.byte	0x04, 0x46
        /*00da*/ 	.short	(.L_45 - .L_44)


	//   ....[0]....
.L_44:
        /*00dc*/ 	.word	0x00005400


	//   ....[1]....
        /*00e0*/ 	.word	0x000054f0


	//   ....[2]....
        /*00e4*/ 	.word	0x00005d30


	//   ....[3]....
        /*00e8*/ 	.word	0x000069e0


	//----- nvinfo : EIATTR_MBARRIER_INSTR_OFFSETS
	.align		4
.L_45:
        /*00ec*/ 	.byte	0x04, 0x39
        /*00ee*/ 	.short	(.L_47 - .L_46)


	//   ....[0]....
.L_46:
        /*00f0*/ 	.word	0x000005b0
        /*00f4*/ 	.word	0x000000ff
        /*00f8*/ 	.word	0x00000000
        /*00fc*/ 	.short	0x0100
        /*00fe*/ 	.byte	0x05
	.zero		1


	//   ....[1]....
        /*0100*/ 	.word	0x000005c0
        /*0104*/ 	.word	0x000000ff
        /*0108*/ 	.word	0x00000040
        /*010c*/ 	.short	0x0100
        /*010e*/ 	.byte	0x05
	.zero		1


	//   ....[2]....
        /*0110*/ 	.word	0x000005d0
        /*0114*/ 	.word	0x000000ff
        /*0118*/ 	.word	0x00000008
        /*011c*/ 	.short	0x0100
        /*011e*/ 	.byte	0x05
	.zero		1


	//   ....[3]....
        /*0120*/ 	.word	0x000005e0
        /*0124*/ 	.word	0x000000ff
        /*0128*/ 	.word	0x00000048
        /*012c*/ 	.short	0x0100
        /*012e*/ 	.byte	0x05
	.zero		1


	//   ....[4]....
        /*0130*/ 	.word	0x000005f0
        /*0134*/ 	.word	0x000000ff
        /*0138*/ 	.word	0x00000010
        /*013c*/ 	.short	0x0100
        /*013e*/ 	.byte	0x05
	.zero		1


	//   ....[5]....
        /*0140*/ 	.word	0x00000600
        /*0144*/ 	.word	0x000000ff
        /*0148*/ 	.word	0x00000050
        /*014c*/ 	.short	0x0100
        /*014e*/ 	.byte	0x05
	.zero		1


	//   ....[6]....
        /*0150*/ 	.word	0x00000610
        /*0154*/ 	.word	0x000000ff
        /*0158*/ 	.word	0x00000018
        /*015c*/ 	.short	0x0100
        /*015e*/ 	.byte	0x05
	.zero		1


	//   ....[7]....
        /*0160*/ 	.word	0x00000620
        /*0164*/ 	.word	0x000000ff
        /*0168*/ 	.word	0x00000058
        /*016c*/ 	.short	0x0100
        /*016e*/ 	.byte	0x05
	.zero		1


	//   ....[8]....
        /*0170*/ 	.word	0x00000630
        /*0174*/ 	.word	0x000000ff
        /*0178*/ 	.word	0x00000020
        /*017c*/ 	.short	0x0100
        /*017e*/ 	.byte	0x05
	.zero		1


	//   ....[9]....
        /*0180*/ 	.word	0x00000640
        /*0184*/ 	.word	0x000000ff
        /*0188*/ 	.word	0x00000060
        /*018c*/ 	.short	0x0100
        /*018e*/ 	.byte	0x05
	.zero		1


	//   ....[10]....
        /*0190*/ 	.word	0x00000650
        /*0194*/ 	.word	0x000000ff
        /*0198*/ 	.word	0x00000028
        /*019c*/ 	.short	0x0100
        /*019e*/ 	.byte	0x05
	.zero		1


	//   ....[11]....
        /*01a0*/ 	.word	0x00000660
        /*01a4*/ 	.word	0x000000ff
        /*01a8*/ 	.word	0x00000068
        /*01ac*/ 	.short	0x0100
        /*01ae*/ 	.byte	0x05
	.zero		1


	//   ....[12]....
        /*01b0*/ 	.word	0x00000670
        /*01b4*/ 	.word	0x000000ff
        /*01b8*/ 	.word	0x00000030
        /*01bc*/ 	.short	0x0100
        /*01be*/ 	.byte	0x05
	.zero		1


	//   ....[13]....
        /*01c0*/ 	.word	0x00000680
        /*01c4*/ 	.word	0x000000ff
        /*01c8*/ 	.word	0x00000070
        /*01cc*/ 	.short	0x0100
        /*01ce*/ 	.byte	0x05
	.zero		1


	//   ....[14]....
        /*01d0*/ 	.word	0x00000690
        /*01d4*/ 	.word	0x000000ff
        /*01d8*/ 	.word	0x00000038
        /*01dc*/ 	.short	0x0100
        /*01de*/ 	.byte	0x05
	.zero		1


	//   ....[15]....
        /*01e0*/ 	.word	0x000006a0
        /*01e4*/ 	.word	0x000000ff
        /*01e8*/ 	.word	0x00000078
        /*01ec*/ 	.short	0x0100
        /*01ee*/ 	.byte	0x05
	.zero		1


	//   ....[16]....
        /*01f0*/ 	.word	0x000007d0
        /*01f4*/ 	.word	0x000000ff
        /*01f8*/ 	.word	0x00000080
        /*01fc*/ 	.short	0x0100
        /*01fe*/ 	.byte	0x07
	.zero		1


	//   ....[17]....
        /*0200*/ 	.word	0x000007e0
        /*0204*/ 	.word	0x000000ff
        /*0208*/ 	.word	0x00000098
        /*020c*/ 	.short	0x0100
        /*020e*/ 	.byte	0x07
	.zero		1


	//   ....[18]....
        /*0210*/ 	.word	0x000007f0
        /*0214*/ 	.word	0x000000ff
        /*0218*/ 	.word	0x00000088
        /*021c*/ 	.short	0x0100
        /*021e*/ 	.byte	0x07
	.zero		1


	//   ....[19]....
        /*0220*/ 	.word	0x00000800
        /*0224*/ 	.word	0x000000ff
        /*0228*/ 	.word	0x000000a0
        /*022c*/ 	.short	0x0100
        /*022e*/ 	.byte	0x07
	.zero		1


	//   ....[20]....
        /*0230*/ 	.word	0x00000810
        /*0234*/ 	.word	0x000000ff
        /*0238*/ 	.word	0x00000090
        /*023c*/ 	.short	0x0100
        /*023e*/ 	.byte	0x07
	.zero		1


	//   ....[21]....
        /*0240*/ 	.word	0x00000820
        /*0244*/ 	.word	0x000000ff
        /*0248*/ 	.word	0x000000a8
        /*024c*/ 	.short	0x0100
        /*024e*/ 	.byte	0x07
	.zero		1


	//   ....[22]....
        /*0250*/ 	.word	0x00000910
        /*0254*/ 	.word	0x000000ff
        /*0258*/ 	.word	0x000000b0
        /*025c*/ 	.short	0x0100
        /*025e*/ 	.byte	0x05
	.zero		1


	//   ....[23]....
        /*0260*/ 	.word	0x00000920
        /*0264*/ 	.word	0x000000ff
        /*0268*/ 	.word	0x000000b8
        /*026c*/ 	.short	0x0100
        /*026e*/ 	.byte	0x05
	.zero		1


	//   ....[24]....
        /*0270*/ 	.word	0x00000a60
        /*0274*/ 	.word	0x000000ff
        /*0278*/ 	.word	0x000000c0
        /*027c*/ 	.short	0x0100
        /*027e*/ 	.byte	0x05
	.zero		1


	//   ....[25]....
        /*0280*/ 	.word	0x00000a70
        /*0284*/ 	.word	0x000000ff
        /*0288*/ 	.word	0x000000d0
        /*028c*/ 	.short	0x0100
        /*028e*/ 	.byte	0x05
	.zero		1


	//   ....[26]....
        /*0290*/ 	.word	0x00000a80
        /*0294*/ 	.word	0x000000ff
        /*0298*/ 	.word	0x000000c8
        /*029c*/ 	.short	0x0100
        /*029e*/ 	.byte	0x05
	.zero		1


	//   ....[27]....
        /*02a0*/ 	.word	0x00000a90
        /*02a4*/ 	.word	0x000000ff
        /*02a8*/ 	.word	0x000000d8
        /*02ac*/ 	.short	0x0100
        /*02ae*/ 	.byte	0x05
	.zero		1


	//   ....[28]....
        /*02b0*/ 	.word	0x00000bc0
        /*02b4*/ 	.word	0x000000ff
        /*02b8*/ 	.word	0x000000e0
        /*02bc*/ 	.short	0x0100
        /*02be*/ 	.byte	0x07
	.zero		1


	//   ....[29]....
        /*02c0*/ 	.word	0x00000bd0
        /*02c4*/ 	.word	0x000000ff
        /*02c8*/ 	.word	0x00000100
        /*02cc*/ 	.short	0x0100
        /*02ce*/ 	.byte	0x07
	.zero		1


	//   ....[30]....
        /*02d0*/ 	.word	0x00000be0
        /*02d4*/ 	.word	0x000000ff
        /*02d8*/ 	.word	0x000000e8
        /*02dc*/ 	.short	0x0100
        /*02de*/ 	.byte	0x07
	.zero		1


	//   ....[31]....
        /*02e0*/ 	.word	0x00000bf0
        /*02e4*/ 	.word	0x000000ff
        /*02e8*/ 	.word	0x00000108
        /*02ec*/ 	.short	0x0100
        /*02ee*/ 	.byte	0x07
	.zero		1


	//   ....[32]....
        /*02f0*/ 	.word	0x00000c00
        /*02f4*/ 	.word	0x000000ff
        /*02f8*/ 	.word	0x000000f0
        /*02fc*/ 	.short	0x0100
        /*02fe*/ 	.byte	0x07
	.zero		1


	//   ....[33]....
        /*0300*/ 	.word	0x00000c10
        /*0304*/ 	.word	0x000000ff
        /*0308*/ 	.word	0x00000110
        /*030c*/ 	.short	0x0100
        /*030e*/ 	.byte	0x07
	.zero		1


	//   ....[34]....
        /*0310*/ 	.word	0x00000c20
        /*0314*/ 	.word	0x000000ff
        /*0318*/ 	.word	0x000000f8
        /*031c*/ 	.short	0x0100
        /*031e*/ 	.byte	0x07
	.zero		1


	//   ....[35]....
        /*0320*/ 	.word	0x00000c30
        /*0324*/ 	.word	0x000000ff
        /*0328*/ 	.word	0x00000118
        /*032c*/ 	.short	0x0100
        /*032e*/ 	.byte	0x07
	.zero		1


	//   ....[36]....
        /*0330*/ 	.word	0x00000d20
        /*0334*/ 	.word	0x000000ff
        /*0338*/ 	.word	0x00000120
        /*033c*/ 	.short	0x0100
        /*033e*/ 	.byte	0x05
	.zero		1


	//   ....[37]....
        /*0340*/ 	.word	0x00000d30
        /*0344*/ 	.word	0x000000ff
        /*0348*/ 	.word	0x00000130
        /*034c*/ 	.short	0x0100
        /*034e*/ 	.byte	0x05
	.zero		1


	//   ....[38]....
        /*0350*/ 	.word	0x00000d40
        /*0354*/ 	.word	0x000000ff
        /*0358*/ 	.word	0x00000128
        /*035c*/ 	.short	0x0100
        /*035e*/ 	.byte	0x05
	.zero		1


	//   ....[39]....
        /*0360*/ 	.word	0x00000d50
        /*0364*/ 	.word	0x000000ff
        /*0368*/ 	.word	0x00000138
        /*036c*/ 	.short	0x0100
        /*036e*/ 	.byte	0x05
	.zero		1


	//   ....[40]....
        /*0370*/ 	.word	0x00001620
        /*0374*/ 	.word	0x00000002
        /*0378*/ 	.word	0x00000130
        /*037c*/ 	.short	0x010a
        /*037e*/ 	.byte	0xff
	.zero		1


	//   ....[41]....
        /*0380*/ 	.word	0x00001650
        /*0384*/ 	.word	0x00000002
        /*0388*/ 	.word	0x00000120
        /*038c*/ 	.short	0x0101
        /*038e*/ 	.byte	0xff
	.zero		1


	//   ....[42]....
        /*0390*/ 	.word	0x00001720
        /*0394*/ 	.word	0x000000ff
        /*0398*/ 	.word	0x00000040
        /*039c*/ 	.short	0x010a
        /*039e*/ 	.byte	0x08
	.zero		1


	//   ....[43]....
        /*03a0*/ 	.word	0x000017c0
        /*03a4*/ 	.word	0x000000ff
        /*03a8*/ 	.word	0x00000040
        /*03ac*/ 	.short	0x010a
        /*03ae*/ 	.byte	0x21
	.zero		1


	//   ....[44]....
        /*03b0*/ 	.word	0x00001910
        /*03b4*/ 	.word	0x000000ff
        /*03b8*/ 	.word	0x00000040
        /*03bc*/ 	.short	0x010a
        /*03be*/ 	.byte	0x08
	.zero		1


	//   ....[45]....
        /*03c0*/ 	.word	0x00001a20
        /*03c4*/ 	.word	0x000000ff
        /*03c8*/ 	.word	0x000000b8
        /*03cc*/ 	.short	0x0101
        /*03ce*/ 	.byte	0x04
	.zero		1


	//   ....[46]....
        /*03d0*/ 	.word	0x00001a40
        /*03d4*/ 	.word	0x000000ff
        /*03d8*/ 	.word	0x00000040
        /*03dc*/ 	.short	0x010a
        /*03de*/ 	.byte	0x08
	.zero		1


	//   ....[47]....
        /*03e0*/ 	.word	0x00001ac0
        /*03e4*/ 	.word	0x000000ff
        /*03e8*/ 	.word	0x00000040
        /*03ec*/ 	.short	0x010a
        /*03ee*/ 	.byte	0x11
	.zero		1


	//   ....[48]....
        /*03f0*/ 	.word	0x00001c10
        /*03f4*/ 	.word	0x000000ff
        /*03f8*/ 	.word	0x00000040
        /*03fc*/ 	.short	0x010a
        /*03fe*/ 	.byte	0x08
	.zero		1


	//   ....[49]....
        /*0400*/ 	.word	0x00001d50
        /*0404*/ 	.word	0x00000002
        /*0408*/ 	.word	0x000000c0
        /*040c*/ 	.short	0x010a
        /*040e*/ 	.byte	0xff
	.zero		1


	//   ....[50]....
        /*0410*/ 	.word	0x00001e10
        /*0414*/ 	.word	0x00000002
        /*0418*/ 	.word	0x00000000
        /*041c*/ 	.short	0x0101
        /*041e*/ 	.byte	0xff
	.zero		1


	//   ....[51]....
        /*0420*/ 	.word	0x00002370
        /*0424*/ 	.word	0x000000ff
        /*0428*/ 	.word	0x00000000
        /*042c*/ 	.short	0x010a
        /*042e*/ 	.byte	0x05
	.zero		1


	//   ....[52]....
        /*0430*/ 	.word	0x00002400
        /*0434*/ 	.word	0x000000ff
        /*0438*/ 	.word	0x00000000
        /*043c*/ 	.short	0x010a
        /*043e*/ 	.byte	0x05
	.zero		1


	//   ....[53]....
        /*0440*/ 	.word	0x00002490
        /*0444*/ 	.word	0x000000ff
        /*0448*/ 	.word	0x00000000
        /*044c*/ 	.short	0x010a
        /*044e*/ 	.byte	0x05
	.zero		1


	//   ....[54]....
        /*0450*/ 	.word	0x00002520
        /*0454*/ 	.word	0x000000ff
        /*0458*/ 	.word	0x00000000
        /*045c*/ 	.short	0x010a
        /*045e*/ 	.byte	0x05
	.zero		1


	//   ....[55]....
        /*0460*/ 	.word	0x000025b0
        /*0464*/ 	.word	0x000000ff
        /*0468*/ 	.word	0x00000000
        /*046c*/ 	.short	0x010a
        /*046e*/ 	.byte	0x05
	.zero		1


	//   ....[56]....
        /*0470*/ 	.word	0x00002640
        /*0474*/ 	.word	0x000000ff
        /*0478*/ 	.word	0x00000000
        /*047c*/ 	.short	0x010a
        /*047e*/ 	.byte	0x05
	.zero		1


	//   ....[57]....
        /*0480*/ 	.word	0x000026d0
        /*0484*/ 	.word	0x000000ff
        /*0488*/ 	.word	0x00000000
        /*048c*/ 	.short	0x010a
        /*048e*/ 	.byte	0x05
	.zero		1


	//   ....[58]....
        /*0490*/ 	.word	0x00002770
        /*0494*/ 	.word	0x00000000
        /*0498*/ 	.word	0x00000000
        /*049c*/ 	.short	0x010a
        /*049e*/ 	.byte	0xff
	.zero		1


	//   ....[59]....
        /*04a0*/ 	.word	0x00002890
        /*04a4*/ 	.word	0x00000000
        /*04a8*/ 	.word	0x00000120
        /*04ac*/ 	.short	0x010a
        /*04ae*/ 	.byte	0xff
	.zero		1


	//   ....[60]....
        /*04b0*/ 	.word	0x00002900
        /*04b4*/ 	.word	0x00000000
        /*04b8*/ 	.word	0x00000000
        /*04bc*/ 	.short	0x0101
        /*04be*/ 	.byte	0xff
	.zero		1


	//   ....[61]....
        /*04c0*/ 	.word	0x00002920
        /*04c4*/ 	.word	0x000000ff
        /*04c8*/ 	.word	0x000000d0
        /*04cc*/ 	.short	0x010a
        /*04ce*/ 	.byte	0x05
	.zero		1


	//   ....[62]....
        /*04d0*/ 	.word	0x00002a40
        /*04d4*/ 	.word	0x00000000
        /*04d8*/ 	.word	0x000000c0
        /*04dc*/ 	.short	0x010a
        /*04de*/ 	.byte	0xff
	.zero		1


	//   ....[63]....
        /*04e0*/ 	.word	0x00002b40
        /*04e4*/ 	.word	0x00000000
        /*04e8*/ 	.word	0x00000000
        /*04ec*/ 	.short	0x0101
        /*04ee*/ 	.byte	0xff
	.zero		1


	//   ....[64]....
        /*04f0*/ 	.word	0x00002bd0
        /*04f4*/ 	.word	0x000000ff
        /*04f8*/ 	.word	0x000000d0
        /*04fc*/ 	.short	0x0106
        /*04fe*/ 	.byte	0x05
	.zero		1


	//   ....[65]....
        /*0500*/ 	.word	0x00002bf0
        /*0504*/ 	.word	0x000000ff
        /*0508*/ 	.word	0x000000d0
        /*050c*/ 	.short	0x010a
        /*050e*/ 	.byte	0x05
	.zero		1


	//   ....[66]....
        /*0510*/ 	.word	0x00002c80
        /*0514*/ 	.word	0x000000ff
        /*0518*/ 	.word	0x000000d0
        /*051c*/ 	.short	0x0106
        /*051e*/ 	.byte	0x04
	.zero		1


	//   ....[67]....
        /*0520*/ 	.word	0x00002cc0
        /*0524*/ 	.word	0x00000000
        /*0528*/ 	.word	0x000000d0
        /*052c*/ 	.short	0x010a
        /*052e*/ 	.byte	0xff
	.zero		1


	//   ....[68]....
        /*0530*/ 	.word	0x00003200
        /*0534*/ 	.word	0x00000000
        /*0538*/ 	.word	0x000000c0
        /*053c*/ 	.short	0x010a
        /*053e*/ 	.byte	0xff
	.zero		1


	//   ....[69]....
        /*0540*/ 	.word	0x00003310
        /*0544*/ 	.word	0x00000003
        /*0548*/ 	.word	0x00000000
        /*054c*/ 	.short	0x0101
        /*054e*/ 	.byte	0xff
	.zero		1


	//   ....[70]....
        /*0550*/ 	.word	0x00003320
        /*0554*/ 	.word	0x000000ff
        /*0558*/ 	.word	0x00000000
        /*055c*/ 	.short	0x010a
        /*055e*/ 	.byte	0x06
	.zero		1


	//   ....[71]....
        /*0560*/ 	.word	0x00003340
        /*0564*/ 	.word	0x000000ff
        /*0568*/ 	.word	0x00000100
        /*056c*/ 	.short	0x010a
        /*056e*/ 	.byte	0x07
	.zero		1


	//   ....[72]....
        /*0570*/ 	.word	0x00003410
        /*0574*/ 	.word	0x000000ff
        /*0578*/ 	.word	0x00000000
        /*057c*/ 	.short	0x010a
        /*057e*/ 	.byte	0x06
	.zero		1


	//   ....[73]....
        /*0580*/ 	.word	0x00003540
        /*0584*/ 	.word	0x000000ff
        /*0588*/ 	.word	0x00000000
        /*058c*/ 	.short	0x010a
        /*058e*/ 	.byte	0x1a
	.zero		1


	//   ....[74]....
        /*0590*/ 	.word	0x000037e0
        /*0594*/ 	.word	0x000000ff
        /*0598*/ 	.word	0x00000000
        /*059c*/ 	.short	0x010a
        /*059e*/ 	.byte	0x06
	.zero		1


	//   ....[75]....
        /*05a0*/ 	.word	0x00003870
        /*05a4*/ 	.word	0x000000ff
        /*05a8*/ 	.word	0x00000000
        /*05ac*/ 	.short	0x010a
        /*05ae*/ 	.byte	0x06
	.zero		1


	//   ....[76]....
        /*05b0*/ 	.word	0x00003900
        /*05b4*/ 	.word	0x000000ff
        /*05b8*/ 	.word	0x00000000
        /*05bc*/ 	.short	0x010a
        /*05be*/ 	.byte	0x06
	.zero		1


	//   ....[77]....
        /*05c0*/ 	.word	0x00003990
        /*05c4*/ 	.word	0x000000ff
        /*05c8*/ 	.word	0x00000000
        /*05cc*/ 	.short	0x010a
        /*05ce*/ 	.byte	0x07
	.zero		1


	//   ....[78]....
        /*05d0*/ 	.word	0x00003dd0
        /*05d4*/ 	.word	0x00000000
        /*05d8*/ 	.word	0x000000c0
        /*05dc*/ 	.short	0x010a
        /*05de*/ 	.byte	0xff
	.zero		1


	//   ....[79]....
        /*05e0*/ 	.word	0x00003e90
        /*05e4*/ 	.word	0x00000000
        /*05e8*/ 	.word	0x00000000
        /*05ec*/ 	.short	0x0101
        /*05ee*/ 	.byte	0xff
	.zero		1


	//   ....[80]....
        /*05f0*/ 	.word	0x000041b0
        /*05f4*/ 	.word	0x000000ff
        /*05f8*/ 	.word	0x000000b8
        /*05fc*/ 	.short	0x010a
        /*05fe*/ 	.byte	0x07
	.zero		1


	//   ....[81]....
        /*0600*/ 	.word	0x000043d0
        /*0604*/ 	.word	0x000000ff
        /*0608*/ 	.word	0x00000098
        /*060c*/ 	.short	0x010a
        /*060e*/ 	.byte	0x0f
	.zero		1


	//   ....[82]....
        /*0610*/ 	.word	0x000045d0
        /*0614*/ 	.word	0x000000ff
        /*0618*/ 	.word	0x00000080
        /*061c*/ 	.short	0x010b
        /*061e*/ 	.byte	0x0f
	.zero		1


	//   ....[83]....
        /*0620*/ 	.word	0x00004620
        /*0624*/ 	.word	0x000000ff
        /*0628*/ 	.word	0x00000000
        /*062c*/ 	.short	0x0101
        /*062e*/ 	.byte	0x10
	.zero		1


	//   ....[84]....
        /*0630*/ 	.word	0x00004660
        /*0634*/ 	.word	0x000000ff
        /*0638*/ 	.word	0x00000098
        /*063c*/ 	.short	0x010a
        /*063e*/ 	.byte	0x0d
	.zero		1


	//   ....[85]....
        /*0640*/ 	.word	0x000048a0
        /*0644*/ 	.word	0x000000ff
        /*0648*/ 	.word	0x00000080
        /*064c*/ 	.short	0x010b
        /*064e*/ 	.byte	0x0d
	.zero		1


	//   ....[86]....
        /*0650*/ 	.word	0x00004910
        /*0654*/ 	.word	0x000000ff
        /*0658*/ 	.word	0x00000000
        /*065c*/ 	.short	0x0101
        /*065e*/ 	.byte	0x0f
	.zero		1


	//   ....[87]....
        /*0660*/ 	.word	0x00004960
        /*0664*/ 	.word	0x000000ff
        /*0668*/ 	.word	0x00000000
        /*066c*/ 	.short	0x010a
        /*066e*/ 	.byte	0x04
	.zero		1


	//   ....[88]....
        /*0670*/ 	.word	0x000049f0
        /*0674*/ 	.word	0x000000ff
        /*0678*/ 	.word	0x00000000
        /*067c*/ 	.short	0x010a
        /*067e*/ 	.byte	0x04
	.zero		1


	//   ....[89]....
        /*0680*/ 	.word	0x00004a90
        /*0684*/ 	.word	0x00000000
        /*0688*/ 	.word	0x00000000
        /*068c*/ 	.short	0x010a
        /*068e*/ 	.byte	0xff
	.zero		1


	//   ....[90]....
        /*0690*/ 	.word	0x00004dd0
        /*0694*/ 	.word	0x00000000
        /*0698*/ 	.word	0x000000c0
        /*069c*/ 	.short	0x010a
        /*069e*/ 	.byte	0xff
	.zero		1


	//   ....[91]....
        /*06a0*/ 	.word	0x00004ee0
        /*06a4*/ 	.word	0x00000000
        /*06a8*/ 	.word	0x00000000
        /*06ac*/ 	.short	0x0101
        /*06ae*/ 	.byte	0xff
	.zero		1


	//   ....[92]....
        /*06b0*/ 	.word	0x00005980
        /*06b4*/ 	.word	0x00000000
        /*06b8*/ 	.word	0x00000080
        /*06bc*/ 	.short	0x010a
        /*06be*/ 	.byte	0xff
	.zero		1


	//   ....[93]....
        /*06c0*/ 	.word	0x000059f0
        /*06c4*/ 	.word	0x00000049
        /*06c8*/ 	.word	0x000000e0
        /*06cc*/ 	.short	0x010a
        /*06ce*/ 	.byte	0xff
	.zero		1


	//   ....[94]....
        /*06d0*/ 	.word	0x00005ae0
        /*06d4*/ 	.word	0x00000000
        /*06d8*/ 	.word	0x00000080
        /*06dc*/ 	.short	0x010a
        /*06de*/ 	.byte	0xff
	.zero		1


	//   ....[95]....
        /*06e0*/ 	.word	0x00005c10
        /*06e4*/ 	.word	0x00000049
        /*06e8*/ 	.word	0x000000e0
        /*06ec*/ 	.short	0x010a
        /*06ee*/ 	.byte	0xff
	.zero		1


	//   ....[96]....
        /*06f0*/ 	.word	0x00006720
        /*06f4*/ 	.word	0x00000000
        /*06f8*/ 	.word	0x00000000
        /*06fc*/ 	.short	0x0101
        /*06fe*/ 	.byte	0xff
	.zero		1


	//   ....[97]....
        /*0700*/ 	.word	0x00006730
        /*0704*/ 	.word	0x00000002
        /*0708*/ 	.word	0x00000080
        /*070c*/ 	.short	0x010a
        /*070e*/ 	.byte	0xff
	.zero		1


	//   ....[98]....
        /*0710*/ 	.word	0x00006800
        /*0714*/ 	.word	0x00000002
        /*0718*/ 	.word	0x00000080
        /*071c*/ 	.short	0x010a
        /*071e*/ 	.byte	0xff
	.zero		1


	//   ....[99]....
        /*0720*/ 	.word	0x00006b50
        /*0724*/ 	.word	0x000000ff
        /*0728*/ 	.word	0x00000000
        /*072c*/ 	.short	0x0101
        /*072e*/ 	.byte	0x05
	.zero		1


	//   ....[100]....
        /*0730*/ 	.word	0x000074a0
        /*0734*/ 	.word	0x00000000
        /*0738*/ 	.word	0x00000000
        /*073c*/ 	.short	0x0101
        /*073e*/ 	.byte	0xff
	.zero		1


	//   ....[101]....
        /*0740*/ 	.word	0x00007710
        /*0744*/ 	.word	0x000000ff
        /*0748*/ 	.word	0x00000000
        /*074c*/ 	.short	0x0101
        /*074e*/ 	.byte	0x04
	.zero		1


	//   ....[102]....
        /*0750*/ 	.word	0x00007730
        /*0754*/ 	.word	0x00000002
        /*0758*/ 	.word	0x00000130
        /*075c*/ 	.short	0x010a
        /*075e*/ 	.byte	0xff
	.zero		1


	//   ....[103]....
        /*0760*/ 	.word	0x00007790
        /*0764*/ 	.word	0x00000002
        /*0768*/ 	.word	0x00000040
        /*076c*/ 	.short	0x010a
        /*076e*/ 	.byte	0xff
	.zero		1


	//   ....[104]....
        /*0770*/ 	.word	0x000077f0
        /*0774*/ 	.word	0x00000002
        /*0778*/ 	.word	0x00000040
        /*077c*/ 	.short	0x010a
        /*077e*/ 	.byte	0xff
	.zero		1


	//   ....[105]....
        /*0780*/ 	.word	0x00007840
        /*0784*/ 	.word	0x00000002
        /*0788*/ 	.word	0x000000c0
        /*078c*/ 	.short	0x010a
        /*078e*/ 	.byte	0xff
	.zero		1


	//   ....[106]....
        /*0790*/ 	.word	0x000078a0
        /*0794*/ 	.word	0x00000000
        /*0798*/ 	.word	0x00000000
        /*079c*/ 	.short	0x010a
        /*079e*/ 	.byte	0xff
	.zero		1


	//   ....[107]....
        /*07a0*/ 	.word	0x00007900
        /*07a4*/ 	.word	0x00000000
        /*07a8*/ 	.word	0x00000000
        /*07ac*/ 	.short	0x010a
        /*07ae*/ 	.byte	0xff
	.zero		1


	//   ....[108]....
        /*07b0*/ 	.word	0x00007960
        /*07b4*/ 	.word	0x00000000
        /*07b8*/ 	.word	0x00000000
        /*07bc*/ 	.short	0x010a
        /*07be*/ 	.byte	0xff
	.zero		1


	//   ....[109]....
        /*07c0*/ 	.word	0x000079c0
        /*07c4*/ 	.word	0x00000000
        /*07c8*/ 	.word	0x00000000
        /*07cc*/ 	.short	0x010a
        /*07ce*/ 	.byte	0xff
	.zero		1


	//   ....[110]....
        /*07d0*/ 	.word	0x00007a20
        /*07d4*/ 	.word	0x00000000
        /*07d8*/ 	.word	0x00000000
        /*07dc*/ 	.short	0x010a
        /*07de*/ 	.byte	0xff
	.zero		1


	//   ....[111]....
        /*07e0*/ 	.word	0x00007a80
        /*07e4*/ 	.word	0x00000000
        /*07e8*/ 	.word	0x00000000
        /*07ec*/ 	.short	0x010a
        /*07ee*/ 	.byte	0xff
	.zero		1


	//   ....[112]....
        /*07f0*/ 	.word	0x00007ae0
        /*07f4*/ 	.word	0x00000000
        /*07f8*/ 	.word	0x00000000
        /*07fc*/ 	.short	0x010a
        /*07fe*/ 	.byte	0xff
	.zero		1


	//   ....[113]....
        /*0800*/ 	.word	0x00007b30
        /*0804*/ 	.word	0x00000000
        /*0808*/ 	.word	0x00000120
        /*080c*/ 	.short	0x010a
        /*080e*/ 	.byte	0xff
	.zero		1


	//   ....[114]....
        /*0810*/ 	.word	0x00007b90
        /*0814*/ 	.word	0x00000000
        /*0818*/ 	.word	0x000000d0
        /*081c*/ 	.short	0x010a
        /*081e*/ 	.byte	0xff
	.zero		1


	//   ....[115]....
        /*0820*/ 	.word	0x00007be0
        /*0824*/ 	.word	0x00000000
        /*0828*/ 	.word	0x000000c0
        /*082c*/ 	.short	0x010a
        /*082e*/ 	.byte	0xff
	.zero		1


	//   ....[116]....
        /*0830*/ 	.word	0x00007c40
        /*0834*/ 	.word	0x00000000
        /*0838*/ 	.word	0x000000d0
        /*083c*/ 	.short	0x010a
        /*083e*/ 	.byte	0xff
	.zero		1


	//   ....[117]....
        /*0840*/ 	.word	0x00007c90
        /*0844*/ 	.word	0x00000000
        /*0848*/ 	.word	0x000000c0
        /*084c*/ 	.short	0x010a
        /*084e*/ 	.byte	0xff
	.zero		1


	//   ....[118]....
        /*0850*/ 	.word	0x00007cf0
        /*0854*/ 	.word	0x00000002
        /*0858*/ 	.word	0x00000100
        /*085c*/ 	.short	0x010a
        /*085e*/ 	.byte	0xff
	.zero		1


	//   ....[119]....
        /*0860*/ 	.word	0x00007d50
        /*0864*/ 	.word	0x00000000
        /*0868*/ 	.word	0x00000000
        /*086c*/ 	.short	0x010a
        /*086e*/ 	.byte	0xff
	.zero		1


	//   ....[120]....
        /*0870*/ 	.word	0x00007db0
        /*0874*/ 	.word	0x00000000
        /*0878*/ 	.word	0x00000000
        /*087c*/ 	.short	0x010a
        /*087e*/ 	.byte	0xff
	.zero		1


	//   ....[121]....
        /*0880*/ 	.word	0x00007e10
        /*0884*/ 	.word	0x00000000
        /*0888*/ 	.word	0x00000000
        /*088c*/ 	.short	0x010a
        /*088e*/ 	.byte	0xff
	.zero		1


	//   ....[122]....
        /*0890*/ 	.word	0x00007e70
        /*0894*/ 	.word	0x00000000
        /*0898*/ 	.word	0x00000000
        /*089c*/ 	.short	0x010a
        /*089e*/ 	.byte	0xff
	.zero		1


	//   ....[123]....
        /*08a0*/ 	.word	0x00007ed0
        /*08a4*/ 	.word	0x00000000
        /*08a8*/ 	.word	0x00000000
        /*08ac*/ 	.short	0x010a
        /*08ae*/ 	.byte	0xff
	.zero		1


	//   ....[124]....
        /*08b0*/ 	.word	0x00007f20
        /*08b4*/ 	.word	0x00000000
        /*08b8*/ 	.word	0x000000c0
        /*08bc*/ 	.short	0x010a
        /*08be*/ 	.byte	0xff
	.zero		1


	//   ....[125]....
        /*08c0*/ 	.word	0x00007f80
        /*08c4*/ 	.word	0x00000000
        /*08c8*/ 	.word	0x000000b8
        /*08cc*/ 	.short	0x010a
        /*08ce*/ 	.byte	0xff
	.zero		1


	//   ....[126]....
        /*08d0*/ 	.word	0x00007fe0
        /*08d4*/ 	.word	0x00000000
        /*08d8*/ 	.word	0x00000098
        /*08dc*/ 	.short	0x010a
        /*08de*/ 	.byte	0xff
	.zero		1


	//   ....[127]....
        /*08e0*/ 	.word	0x00008040
        /*08e4*/ 	.word	0x00000000
        /*08e8*/ 	.word	0x00000098
        /*08ec*/ 	.short	0x010a
        /*08ee*/ 	.byte	0xff
	.zero		1


	//   ....[128]....
        /*08f0*/ 	.word	0x000080a0
        /*08f4*/ 	.word	0x00000000
        /*08f8*/ 	.word	0x00000000
        /*08fc*/ 	.short	0x010a
        /*08fe*/ 	.byte	0xff
	.zero		1


	//   ....[129]....
        /*0900*/ 	.word	0x00008100
        /*0904*/ 	.word	0x00000000
        /*0908*/ 	.word	0x00000000
        /*090c*/ 	.short	0x010a
        /*090e*/ 	.byte	0xff
	.zero		1


	//   ....[130]....
        /*0910*/ 	.word	0x00008150
        /*0914*/ 	.word	0x00000000
        /*0918*/ 	.word	0x000000c0
        /*091c*/ 	.short	0x010a
        /*091e*/ 	.byte	0xff
	.zero		1


	//   ....[131]....
        /*0920*/ 	.word	0x000081a0
        /*0924*/ 	.word	0x00000000
        /*0928*/ 	.word	0x00000080
        /*092c*/ 	.short	0x010a
        /*092e*/ 	.byte	0xff
	.zero		1


	//   ....[132]....
        /*0930*/ 	.word	0x000081f0
        /*0934*/ 	.word	0x00000049
        /*0938*/ 	.word	0x000000e0
        /*093c*/ 	.short	0x010a
        /*093e*/ 	.byte	0xff
	.zero		1


	//   ....[133]....
        /*0940*/ 	.word	0x00008240
        /*0944*/ 	.word	0x00000002
        /*0948*/ 	.word	0x00000080
        /*094c*/ 	.short	0x010a
        /*094e*/ 	.byte	0xff
	.zero		1


	//----- nvinfo : EIATTR_NUM_MBARRIERS
	.align		4
.L_47:
        /*0950*/ 	.byte	0x03, 0x38
        /*0952*/ 	.short	0x0028


	//----- nvinfo : EIATTR_EXIT_INSTR_OFFSETS
	.align		4
        /*0954*/ 	.byte	0x04, 0x1c
        /*0956*/ 	.short	(.L_49 - .L_48)


	//   ....[0]....
.L_48:
        /*0958*/ 	.word	0x000027a0


	//   ....[1]....
        /*095c*/ 	.word	0x00002c90


	//   ....[2]....
        /*0960*/ 	.word	0x00002cf0


	//   ....[3]....
        /*0964*/ 	.word	0x00003bf0


	//   ....[4]....
        /*0968*/ 	.word	0x00004ac0


	//   ....[5]....
        /*096c*/ 	.word	0x00004b00


	//   ....[6]....
        /*0970*/ 	.word	0x00007600


	//   ....[7]....
        /*0974*/ 	.word	0x00007680


	//   ....[8]....
        /*0978*/ 	.word	0x000076b0


	//   ....[9]....
        /*097c*/ 	.word	0x00007720


	//----- nvinfo : EIATTR_MAX_THREADS
	.align		4
.L_49:
        /*0980*/ 	.byte	0x04, 0x05
        /*0982*/ 	.short	(.L_51 - .L_50)
.L_50:
        /*0984*/ 	.word	0x00000100
        /*0988*/ 	.word	0x00000001
        /*098c*/ 	.word	0x00000001


	//----- nvinfo : EIATTR_CRS_STACK_SIZE
	.align		4
.L_51:
        /*0990*/ 	.byte	0x04, 0x1e
        /*0992*/ 	.short	(.L_53 - .L_52)
.L_52:
        /*0994*/ 	.word	0x00000000


	//----- nvinfo : EIATTR_CBANK_PARAM_SIZE
	.align		4
.L_53:
        /*0998*/ 	.byte	0x03, 0x19
        /*099a*/ 	.short	0x0800


	//----- nvinfo : EIATTR_PARAM_CBANK
	.align		4
        /*099c*/ 	.byte	0x04, 0x0a
        /*099e*/ 	.short	(.L_55 - .L_54)
	.align		4
.L_54:
        /*09a0*/ 	.word	index@(.nv.constant0._ZN7cutlass13device_kernelINS_4gemm6kernel13GemmUniversalIN4cute5tupleIJiiiiEEENS1_10collective13CollectiveMmaINS1_35MainloopSm100TmaUmmaWarpSpecializedILi8ELi2ELi4ENS5_IJNS4_1CILi1EEESB_SB_EEEEENS5_IJNSA_ILi128EEENSA_ILi64EEESF_EEENS_6half_tENS5_IJlSB_lEEESH_SI_NS4_8TiledMMAINS4_8MMA_AtomIJNS4_20SM100_MMA_F16BF16_SSISH_SH_fLi128ELi64ELNS4_4UMMA5MajorE0ELSN_0ELNSM_7ScaleInE0ELSO_0EEEEEENS4_6LayoutISC_NS5_IJNSA_ILi0EEESS_SS_EEEEENS5_IJNS4_10UnderscoreESV_SV_EEEEENS4_13SM90_TMA_LOADENS4_14ComposedLayoutINS4_7SwizzleILi3ELi4ELi3EEENS4_18smem_ptr_flag_bitsILi16EEENSR_INS5_IJNSA_ILi8EEESF_EEENS5_IJSF_SB_EEEEEEEvNS4_8identityESY_S18_vS19_EENS_8epilogue10collective18CollectiveEpilogueINS1B_23Sm100TmaWarpSpecializedILi3ELi2ELi32ELb1ELb0EEEJSG_NS5_IJNSR_ISE_SB_EENSR_INSA_ILi32EEESB_EEEEESH_SI_SH_SI_NS1B_6fusion15FusionCallbacksIS1F_NS1K_17LinearCombinationISH_fSH_fLNS_15FloatRoundStyleE2EEESG_S1J_JEEENS4_5SM1004TMEM4LOAD26SM100_TMEM_LOAD_32dp32b32xESY_NSZ_INS10_ILi2ELi4ELi3EEES13_NSR_INS5_IJS14_S1H_EEENS5_IJS1H_SB_EEEEEEENS4_39AutoVectorizingCopyWithAssumedAlignmentILi128EEENS4_14SM90_TMA_STOREES1Y_S20_S20_EEEvvEEEEvNT_6ParamsE)
        /*09a4*/ 	.short	0x0380
        /*09a6*/ 	.short	0x0800


	//----- nvinfo : EIATTR_SW_WAR
	.align		4
.L_55:
        /*09a8*/ 	.byte	0x04, 0x36
        /*09aa*/ 	.short	(.L_57 - .L_56)
.L_56:
        /*09ac*/ 	.word	0x00000008
.L_57:


//--------------------- .nv.callgraph             --------------------------
	.section	.nv.callgraph,"",@"SHT_CUDA_CALLGRAPH"
	.align	4
	.sectionentsize	8
	.align		4
        /*0000*/ 	.word	0x00000000
	.align		4
        /*0004*/ 	.word	0xffffffff
	.align		4
        /*0008*/ 	.word	index@(_ZN7cutlass13device_kernelINS_4gemm6kernel13GemmUniversalIN4cute5tupleIJiiiiEEENS1_10collective13CollectiveMmaINS1_35MainloopSm100TmaUmmaWarpSpecializedILi8ELi2ELi4ENS5_IJNS4_1CILi1EEESB_SB_EEEEENS5_IJNSA_ILi128EEENSA_ILi64EEESF_EEENS_6half_tENS5_IJlSB_lEEESH_SI_NS4_8TiledMMAINS4_8MMA_AtomIJNS4_20SM100_MMA_F16BF16_SSISH_SH_fLi128ELi64ELNS4_4UMMA5MajorE0ELSN_0ELNSM_7ScaleInE0ELSO_0EEEEEENS4_6LayoutISC_NS5_IJNSA_ILi0EEESS_SS_EEEEENS5_IJNS4_10UnderscoreESV_SV_EEEEENS4_13SM90_TMA_LOADENS4_14ComposedLayoutINS4_7SwizzleILi3ELi4ELi3EEENS4_18smem_ptr_flag_bitsILi16EEENSR_INS5_IJNSA_ILi8EEESF_EEENS5_IJSF_SB_EEEEEEEvNS4_8identityESY_S18_vS19_EENS_8epilogue10collective18CollectiveEpilogueINS1B_23Sm100TmaWarpSpecializedILi3ELi2ELi32ELb1ELb0EEEJSG_NS5_IJNSR_ISE_SB_EENSR_INSA_ILi32EEESB_EEEEESH_SI_SH_SI_NS1B_6fusion15FusionCallbacksIS1F_NS1K_17LinearCombinationISH_fSH_fLNS_15FloatRoundStyleE2EEESG_S1J_JEEENS4_5SM1004TMEM4LOAD26SM100_TMEM_LOAD_32dp32b32xESY_NSZ_INS10_ILi2ELi4ELi3EEES13_NSR_INS5_IJS14_S1H_EEENS5_IJS1H_SB_EEEEEEENS4_39AutoVectorizingCopyWithAssumedAlignmentILi128EEENS4_14SM90_TMA_STOREES1Y_S20_S20_EEEvvEEEEvNT_6ParamsE)
	.align		4
        /*000c*/ 	.word	index@(__assertfail)
	.align		4
        /*0010*/ 	.word	0x00000000
	.align		4
        /*0014*/ 	.word	0xfffffffe
	.align		4
        /*0018*/ 	.word	0x00000000
	.align		4
        /*001c*/ 	.word	0xfffffffd
	.align		4
        /*0020*/ 	.word	0x00000000
	.align		4
        /*0024*/ 	.word	0xfffffffc


//--------------------- .nv.constant4             --------------------------
	.section	.nv.constant4,"a",@progbits
	.align	8
	.align		8
.nv.constant4:
        /*0000*/ 	.dword	__assertfail
	.align		8
        /*0008*/ 	.dword	__unnamed_1
	.align		8
        /*0010*/ 	.dword	__unnamed_2
	.align		8
        /*0018*/ 	.dword	_ZN40_INTERNAL_d48ca822_4_k_cu_c1d78808_201544cuda3std3__45__cpo5beginE
	.align		8
        /*0020*/ 	.dword	_ZN40_INTERNAL_d48ca822_4_k_cu_c1d78808_201544cuda3std3__45__cpo3endE
	.align		8
        /*0028*/ 	.dword	_ZN40_INTERNAL_d48ca822_4_k_cu_c1d78808_201544cuda3std3__45__cpo6cbeginE
	.align		8
        /*0030*/ 	.dword	_ZN40_INTERNAL_d48ca822_4_k_cu_c1d78808_201544cuda3std3__45__cpo4cendE
	.align		8
        /*0038*/ 	.dword	_ZN40_INTERNAL_d48ca822_4_k_cu_c1d78808_201544cuda3std3__442_GLOBAL__N__d48ca822_4_k_cu_c1d78808_201546ignoreE
	.align		8
        /*0040*/ 	.dword	_ZN40_INTERNAL_d48ca822_4_k_cu_c1d78808_201544cuda3std3__419piecewise_constructE
	.align		8
        /*0048*/ 	.dword	_ZN40_INTERNAL_d48ca822_4_k_cu_c1d78808_201544cuda3std3__48in_placeE
	.align		8
        /*0050*/ 	.dword	_ZN40_INTERNAL_d48ca822_4_k_cu_c1d78808_201544cuda3std6ranges3__45__cpo4swapE
	.align		8
        /*0058*/ 	.dword	_ZN40_INTERNAL_d48ca822_4_k_cu_c1d78808_201544cuda3std6ranges3__45__cpo9iter_moveE
	.align		8
        /*0060*/ 	.dword	_ZN40_INTERNAL_d48ca822_4_k_cu_c1d78808_201544cute7productE
	.align		8
        /*0068*/ 	.dword	_ZN40_INTERNAL_d48ca822_4_k_cu_c1d78808_201544cute1_E
	.align		8
        /*0070*/ 	.dword	$str$25
	.align		8
        /*0078*/ 	.dword	$str$26
	.align		8
        /*0080*/ 	.dword	$str$27
	.align		8
        /*0088*/ 	.dword	$str$28


//--------------------- .text._ZN7cutlass13device_kernelINS_4gemm6kernel13GemmUniversalIN4cute5tupleIJiiiiEEENS1_10collective13CollectiveMmaINS1_35MainloopSm100TmaUmmaWarpSpecializedILi8ELi2ELi4ENS5_IJNS4_1CILi1EEESB_SB_EEEEENS5_IJNSA_ILi128EEENSA_ILi64EEESF_EEENS_6half_tENS5_IJlSB_lEEESH_SI_NS4_8TiledMMAINS4_8MMA_AtomIJNS4_20SM100_MMA_F16BF16_SSISH_SH_fLi128ELi64ELNS4_4UMMA5MajorE0ELSN_0ELNSM_7ScaleInE0ELSO_0EEEEEENS4_6LayoutISC_NS5_IJNSA_ILi0EEESS_SS_EEEEENS5_IJNS4_10UnderscoreESV_SV_EEEEENS4_13SM90_TMA_LOADENS4_14ComposedLayoutINS4_7SwizzleILi3ELi4ELi3EEENS4_18smem_ptr_flag_bitsILi16EEENSR_INS5_IJNSA_ILi8EEESF_EEENS5_IJSF_SB_EEEEEEEvNS4_8identityESY_S18_vS19_EENS_8epilogue10collective18CollectiveEpilogueINS1B_23Sm100TmaWarpSpecializedILi3ELi2ELi32ELb1ELb0EEEJSG_NS5_IJNSR_ISE_SB_EENSR_INSA_ILi32EEESB_EEEEESH_SI_SH_SI_NS1B_6fusion15FusionCallbacksIS1F_NS1K_17LinearCombinationISH_fSH_fLNS_15FloatRoundStyleE2EEESG_S1J_JEEENS4_5SM1004TMEM4LOAD26SM100_TMEM_LOAD_32dp32b32xESY_NSZ_INS10_ILi2ELi4ELi3EEES13_NSR_INS5_IJS14_S1H_EEENS5_IJS1H_SB_EEEEEEENS4_39AutoVectorizingCopyWithAssumedAlignmentILi128EEENS4_14SM90_TMA_STOREES1Y_S20_S20_EEEvvEEEEvNT_6ParamsE --------------------------
	.section	.text._ZN7cutlass13device_kernelINS_4gemm6kernel13GemmUniversalIN4cute5tupleIJiiiiEEENS1_10collective13CollectiveMmaINS1_35MainloopSm100TmaUmmaWarpSpecializedILi8ELi2ELi4ENS5_IJNS4_1CILi1EEESB_SB_EEEEENS5_IJNSA_ILi128EEENSA_ILi64EEESF_EEENS_6half_tENS5_IJlSB_lEEESH_SI_NS4_8TiledMMAINS4_8MMA_AtomIJNS4_20SM100_MMA_F16BF16_SSISH_SH_fLi128ELi64ELNS4_4UMMA5MajorE0ELSN_0ELNSM_7ScaleInE0ELSO_0EEEEEENS4_6LayoutISC_NS5_IJNSA_ILi0EEESS_SS_EEEEENS5_IJNS4_10UnderscoreESV_SV_EEEEENS4_13SM90_TMA_LOADENS4_14ComposedLayoutINS4_7SwizzleILi3ELi4ELi3EEENS4_18smem_ptr_flag_bitsILi16EEENSR_INS5_IJNSA_ILi8EEESF_EEENS5_IJSF_SB_EEEEEEEvNS4_8identityESY_S18_vS19_EENS_8epilogue10collective18CollectiveEpilogueINS1B_23Sm100TmaWarpSpecializedILi3ELi2ELi32ELb1ELb0EEEJSG_NS5_IJNSR_ISE_SB_EENSR_INSA_ILi32EEESB_EEEEESH_SI_SH_SI_NS1B_6fusion15FusionCallbacksIS1F_NS1K_17LinearCombinationISH_fSH_fLNS_15FloatRoundStyleE2EEESG_S1J_JEEENS4_5SM1004TMEM4LOAD26SM100_TMEM_LOAD_32dp32b32xESY_NSZ_INS10_ILi2ELi4ELi3EEES13_NSR_INS5_IJS14_S1H_EEENS5_IJS1H_SB_EEEEEEENS4_39AutoVectorizingCopyWithAssumedAlignmentILi128EEENS4_14SM90_TMA_STOREES1Y_S20_S20_EEEvvEEEEvNT_6ParamsE,"ax",@progbits
	.align	128
.text._ZN7cutlass13device_kernelINS_4gemm6kernel13GemmUniversalIN4cute5tupleIJiiiiEEENS1_10collective13CollectiveMmaINS1_35MainloopSm100TmaUmmaWarpSpecializedILi8ELi2ELi4ENS5_IJNS4_1CILi1EEESB_SB_EEEEENS5_IJNSA_ILi128EEENSA_ILi64EEESF_EEENS_6half_tENS5_IJlSB_lEEESH_SI_NS4_8TiledMMAINS4_8MMA_AtomIJNS4_20SM100_MMA_F16BF16_SSISH_SH_fLi128ELi64ELNS4_4UMMA5MajorE0ELSN_0ELNSM_7ScaleInE0ELSO_0EEEEEENS4_6LayoutISC_NS5_IJNSA_ILi0EEESS_SS_EEEEENS5_IJNS4_10UnderscoreESV_SV_EEEEENS4_13SM90_TMA_LOADENS4_14ComposedLayoutINS4_7SwizzleILi3ELi4ELi3EEENS4_18smem_ptr_flag_bitsILi16EEENSR_INS5_IJNSA_ILi8EEESF_EEENS5_IJSF_SB_EEEEEEEvNS4_8identityESY_S18_vS19_EENS_8epilogue10collective18CollectiveEpilogueINS1B_23Sm100TmaWarpSpecializedILi3ELi2ELi32ELb1ELb0EEEJSG_NS5_IJNSR_ISE_SB_EENSR_INSA_ILi32EEESB_EEEEESH_SI_SH_SI_NS1B_6fusion15FusionCallbacksIS1F_NS1K_17LinearCombinationISH_fSH_fLNS_15FloatRoundStyleE2EEESG_S1J_JEEENS4_5SM1004TMEM4LOAD26SM100_TMEM_LOAD_32dp32b32xESY_NSZ_INS10_ILi2ELi4ELi3EEES13_NSR_INS5_IJS14_S1H_EEENS5_IJS1H_SB_EEEEEEENS4_39AutoVectorizingCopyWithAssumedAlignmentILi128EEENS4_14SM90_TMA_STOREES1Y_S20_S20_EEEvvEEEEvNT_6ParamsE:
        .type           _ZN7cutlass13device_kernelINS_4gemm6kernel13GemmUniversalIN4cute5tupleIJiiiiEEENS1_10collective13CollectiveMmaINS1_35MainloopSm100TmaUmmaWarpSpecializedILi8ELi2ELi4ENS5_IJNS4_1CILi1EEESB_SB_EEEEENS5_IJNSA_ILi128EEENSA_ILi64EEESF_EEENS_6half_tENS5_IJlSB_lEEESH_SI_NS4_8TiledMMAINS4_8MMA_AtomIJNS4_20SM100_MMA_F16BF16_SSISH_SH_fLi128ELi64ELNS4_4UMMA5MajorE0ELSN_0ELNSM_7ScaleInE0ELSO_0EEEEEENS4_6LayoutISC_NS5_IJNSA_ILi0EEESS_SS_EEEEENS5_IJNS4_10UnderscoreESV_SV_EEEEENS4_13SM90_TMA_LOADENS4_14ComposedLayoutINS4_7SwizzleILi3ELi4ELi3EEENS4_18smem_ptr_flag_bitsILi16EEENSR_INS5_IJNSA_ILi8EEESF_EEENS5_IJSF_SB_EEEEEEEvNS4_8identityESY_S18_vS19_EENS_8epilogue10collective18CollectiveEpilogueINS1B_23Sm100TmaWarpSpecializedILi3ELi2ELi32ELb1ELb0EEEJSG_NS5_IJNSR_ISE_SB_EENSR_INSA_ILi32EEESB_EEEEESH_SI_SH_SI_NS1B_6fusion15FusionCallbacksIS1F_NS1K_17LinearCombinationISH_fSH_fLNS_15FloatRoundStyleE2EEESG_S1J_JEEENS4_5SM1004TMEM4LOAD26SM100_TMEM_LOAD_32dp32b32xESY_NSZ_INS10_ILi2ELi4ELi3EEES13_NSR_INS5_IJS14_S1H_EEENS5_IJS1H_SB_EEEEEEENS4_39AutoVectorizingCopyWithAssumedAlignmentILi128EEENS4_14SM90_TMA_STOREES1Y_S20_S20_EEEvvEEEEvNT_6ParamsE,@function
        .size           _ZN7cutlass13device_kernelINS_4gemm6kernel13GemmUniversalIN4cute5tupleIJiiiiEEENS1_10collective13CollectiveMmaINS1_35MainloopSm100TmaUmmaWarpSpecializedILi8ELi2ELi4ENS5_IJNS4_1CILi1EEESB_SB_EEEEENS5_IJNSA_ILi128EEENSA_ILi64EEESF_EEENS_6half_tENS5_IJlSB_lEEESH_SI_NS4_8TiledMMAINS4_8MMA_AtomIJNS4_20SM100_MMA_F16BF16_SSISH_SH_fLi128ELi64ELNS4_4UMMA5MajorE0ELSN_0ELNSM_7ScaleInE0ELSO_0EEEEEENS4_6LayoutISC_NS5_IJNSA_ILi0EEESS_SS_EEEEENS5_IJNS4_10UnderscoreESV_SV_EEEEENS4_13SM90_TMA_LOADENS4_14ComposedLayoutINS4_7SwizzleILi3ELi4ELi3EEENS4_18smem_ptr_flag_bitsILi16EEENSR_INS5_IJNSA_ILi8EEESF_EEENS5_IJSF_SB_EEEEEEEvNS4_8identityESY_S18_vS19_EENS_8epilogue10collective18CollectiveEpilogueINS1B_23Sm100TmaWarpSpecializedILi3ELi2ELi32ELb1ELb0EEEJSG_NS5_IJNSR_ISE_SB_EENSR_INSA_ILi32EEESB_EEEEESH_SI_SH_SI_NS1B_6fusion15FusionCallbacksIS1F_NS1K_17LinearCombinationISH_fSH_fLNS_15FloatRoundStyleE2EEESG_S1J_JEEENS4_5SM1004TMEM4LOAD26SM100_TMEM_LOAD_32dp32b32xESY_NSZ_INS10_ILi2ELi4ELi3EEES13_NSR_INS5_IJS14_S1H_EEENS5_IJS1H_SB_EEEEEEENS4_39AutoVectorizingCopyWithAssumedAlignmentILi128EEENS4_14SM90_TMA_STOREES1Y_S20_S20_EEEvvEEEEvNT_6ParamsE,(.L_x_166 - _ZN7cutlass13device_kernelINS_4gemm6kernel13GemmUniversalIN4cute5tupleIJiiiiEEENS1_10collective13CollectiveMmaINS1_35MainloopSm100TmaUmmaWarpSpecializedILi8ELi2ELi4ENS5_IJNS4_1CILi1EEESB_SB_EEEEENS5_IJNSA_ILi128EEENSA_ILi64EEESF_EEENS_6half_tENS5_IJlSB_lEEESH_SI_NS4_8TiledMMAINS4_8MMA_AtomIJNS4_20SM100_MMA_F16BF16_SSISH_SH_fLi128ELi64ELNS4_4UMMA5MajorE0ELSN_0ELNSM_7ScaleInE0ELSO_0EEEEEENS4_6LayoutISC_NS5_IJNSA_ILi0EEESS_SS_EEEEENS5_IJNS4_10UnderscoreESV_SV_EEEEENS4_13SM90_TMA_LOADENS4_14ComposedLayoutINS4_7SwizzleILi3ELi4ELi3EEENS4_18smem_ptr_flag_bitsILi16EEENSR_INS5_IJNSA_ILi8EEESF_EEENS5_IJSF_SB_EEEEEEEvNS4_8identityESY_S18_vS19_EENS_8epilogue10collective18CollectiveEpilogueINS1B_23Sm100TmaWarpSpecializedILi3ELi2ELi32ELb1ELb0EEEJSG_NS5_IJNSR_ISE_SB_EENSR_INSA_ILi32EEESB_EEEEESH_SI_SH_SI_NS1B_6fusion15FusionCallbacksIS1F_NS1K_17LinearCombinationISH_fSH_fLNS_15FloatRoundStyleE2EEESG_S1J_JEEENS4_5SM1004TMEM4LOAD26SM100_TMEM_LOAD_32dp32b32xESY_NSZ_INS10_ILi2ELi4ELi3EEES13_NSR_INS5_IJS14_S1H_EEENS5_IJS1H_SB_EEEEEEENS4_39AutoVectorizingCopyWithAssumedAlignmentILi128EEENS4_14SM90_TMA_STOREES1Y_S20_S20_EEEvvEEEEvNT_6ParamsE)
        .other          _ZN7cutlass13device_kernelINS_4gemm6kernel13GemmUniversalIN4cute5tupleIJiiiiEEENS1_10collective13CollectiveMmaINS1_35MainloopSm100TmaUmmaWarpSpecializedILi8ELi2ELi4ENS5_IJNS4_1CILi1EEESB_SB_EEEEENS5_IJNSA_ILi128EEENSA_ILi64EEESF_EEENS_6half_tENS5_IJlSB_lEEESH_SI_NS4_8TiledMMAINS4_8MMA_AtomIJNS4_20SM100_MMA_F16BF16_SSISH_SH_fLi128ELi64ELNS4_4UMMA5MajorE0ELSN_0ELNSM_7ScaleInE0ELSO_0EEEEEENS4_6LayoutISC_NS5_IJNSA_ILi0EEESS_SS_EEEEENS5_IJNS4_10UnderscoreESV_SV_EEEEENS4_13SM90_TMA_LOADENS4_14ComposedLayoutINS4_7SwizzleILi3ELi4ELi3EEENS4_18smem_ptr_flag_bitsILi16EEENSR_INS5_IJNSA_ILi8EEESF_EEENS5_IJSF_SB_EEEEEEEvNS4_8identityESY_S18_vS19_EENS_8epilogue10collective18CollectiveEpilogueINS1B_23Sm100TmaWarpSpecializedILi3ELi2ELi32ELb1ELb0EEEJSG_NS5_IJNSR_ISE_SB_EENSR_INSA_ILi32EEESB_EEEEESH_SI_SH_SI_NS1B_6fusion15FusionCallbacksIS1F_NS1K_17LinearCombinationISH_fSH_fLNS_15FloatRoundStyleE2EEESG_S1J_JEEENS4_5SM1004TMEM4LOAD26SM100_TMEM_LOAD_32dp32b32xESY_NSZ_INS10_ILi2ELi4ELi3EEES13_NSR_INS5_IJS14_S1H_EEENS5_IJS1H_SB_EEEEEEENS4_39AutoVectorizingCopyWithAssumedAlignmentILi128EEENS4_14SM90_TMA_STOREES1Y_S20_S20_EEEvvEEEEvNT_6ParamsE,@"STO_CUDA_ENTRY STV_DEFAULT"
_ZN7cutlass13device_kernelINS_4gemm6kernel13GemmUniversalIN4cute5tupleIJiiiiEEENS1_10collective13CollectiveMmaINS1_35MainloopSm100TmaUmmaWarpSpecializedILi8ELi2ELi4ENS5_IJNS4_1CILi1EEESB_SB_EEEEENS5_IJNSA_ILi128EEENSA_ILi64EEESF_EEENS_6half_tENS5_IJlSB_lEEESH_SI_NS4_8TiledMMAINS4_8MMA_AtomIJNS4_20SM100_MMA_F16BF16_SSISH_SH_fLi128ELi64ELNS4_4UMMA5MajorE0ELSN_0ELNSM_7ScaleInE0ELSO_0EEEEEENS4_6LayoutISC_NS5_IJNSA_ILi0EEESS_SS_EEEEENS5_IJNS4_10UnderscoreESV_SV_EEEEENS4_13SM90_TMA_LOADENS4_14ComposedLayoutINS4_7SwizzleILi3ELi4ELi3EEENS4_18smem_ptr_flag_bitsILi16EEENSR_INS5_IJNSA_ILi8EEESF_EEENS5_IJSF_SB_EEEEEEEvNS4_8identityESY_S18_vS19_EENS_8epilogue10collective18CollectiveEpilogueINS1B_23Sm100TmaWarpSpecializedILi3ELi2ELi32ELb1ELb0EEEJSG_NS5_IJNSR_ISE_SB_EENSR_INSA_ILi32EEESB_EEEEESH_SI_SH_SI_NS1B_6fusion15FusionCallbacksIS1F_NS1K_17LinearCombinationISH_fSH_fLNS_15FloatRoundStyleE2EEESG_S1J_JEEENS4_5SM1004TMEM4LOAD26SM100_TMEM_LOAD_32dp32b32xESY_NSZ_INS10_ILi2ELi4ELi3EEES13_NSR_INS5_IJS14_S1H_EEENS5_IJS1H_SB_EEEEEEENS4_39AutoVectorizingCopyWithAssumedAlignmentILi128EEENS4_14SM90_TMA_STOREES1Y_S20_S20_EEEvvEEEEvNT_6ParamsE:
[----:B------:R-:W1:Y:S01]  /*0000*/  LDC R1, c[0x0][0x37c] ;  /* 0x0000df00ff017b82 */ /* 0x000e620000000800 */
[----:B------:R-:W2:Y:S01]  /*0010*/  S2R R93, SR_TID.X ;  /* 0x00000000005d7919 */ /* 0x000ea20000002100 */
[----:B------:R-:W3:Y:S01]  /*0020*/  LDCU.64 UR4, c[0x0][0x890] ;  /* 0x00011200ff0477ac */ /* 0x000ee20008000a00 */
[----:B------:R-:W-:Y:S02]  /*0030*/  PRMT R88, RZ, 0x7610, R88 ;  /* 0x00007610ff587816 */ /* 0x000fe40000000058 */
[----:B------:R-:W-:Y:S01]  /*0040*/  ELECT P5, URZ, PT ;  /* 0x0000000000ff782f */ /* 0x000fe200038a0000 */
[----:B------:R-:W4:Y:S01]  /*0050*/  LDCU.64 UR46, c[0x0][0x358] ;  /* 0x00006b00ff2e77ac */ /* 0x000f220008000a00 */
[----:B---3--:R-:W-:-:S04]  /*0060*/  UISETP.NE.U32.AND UP0, UPT, UR4, URZ, UPT ;  /* 0x000000ff0400728c */ /* 0x008fc8000bf05070 */
[----:B------:R-:W-:Y:S01]  /*0070*/  UISETP.NE.AND.EX UP0, UPT, UR5, URZ, UPT, UP0 ;  /* 0x000000ff0500728c */ /* 0x000fe2000bf05300 */
[----:B--2---:R-:W-:-:S05]  /*0080*/  SHF.R.U32.HI R92, RZ, 0x5, R93 ;  /* 0x00000005ff5c7819 */ /* 0x004fca000001165d */
[----:B------:R-:W2:Y:S02]  /*0090*/  SHFL.IDX PT, R0, R92, RZ, 0x1f ;  /* 0x00001fff5c007589 */ /* 0x000ea400000e0000 */
[----:B--2---:R-:W-:Y:S01]  /*00a0*/  R2UR UR8, R0 ;  /* 0x00000000000872ca */ /* 0x004fe200000e0000 */
[----:B-1--4-:R-:W-:-:S14]  /*00b0*/  BRA.U UP0, `(.L_x_0) ;  /* 0x00000001002c7547 */ /* 0x012fdc000b800000 */
[----:B------:R-:W1:Y:S02]  /*00c0*/  LDCU.64 UR6, c[0x0][0x888] ;  /* 0x00011100ff0677ac */ /* 0x000e640008000a00 */
[----:B-1----:R-:W-:-:S04]  /*00d0*/  UISETP.NE.U32.AND UP0, UPT, UR6, URZ, UPT ;  /* 0x000000ff0600728c */ /* 0x002fc8000bf05070 */
[----:B------:R-:W-:-:S09]  /*00e0*/  UISETP.NE.AND.EX UP0, UPT, UR7, URZ, UPT, UP0 ;  /* 0x000000ff0700728c */ /* 0x000fd2000bf05300 */
[----:B------:R-:W-:Y:S05]  /*00f0*/  BRA.U !UP0, `(.L_x_1) ;  /* 0x0000000108107547 */ /* 0x000fea000b800000 */
[----:B------:R-:W1:Y:S02]  /*0100*/  LDC.64 R2, c[0x0][0x888] ;  /* 0x00022200ff027b82 */ /* 0x000e640000000a00 */
[----:B-1----:R1:W5:Y:S01]  /*0110*/  LDG.E R49, desc[UR46][R2.64] ;  /* 0x0000002e02317981 */ /* 0x002362000c1e1900 */
[----:B------:R-:W-:Y:S01]  /*0120*/  HFMA2 R88, -RZ, RZ, 0, 5.9604644775390625e-08 ;  /* 0x00000001ff587431 */ /* 0x000fe200000001ff */
[----:B------:R-:W-:Y:S05]  /*0130*/  BRA `(.L_x_0) ;  /* 0x00000000000c7947 */ /* 0x000fea0003800000 */
.L_x_1:
[----:B------:R-:W1:Y:S01]  /*0140*/  LDCU UR6, c[0x0][0x880] ;  /* 0x00011000ff0677ac */ /* 0x000e620008000800 */
[----:B------:R-:W-:Y:S01]  /*0150*/  HFMA2 R88, -RZ, RZ, 0, 5.9604644775390625e-08 ;  /* 0x00000001ff587431 */ /* 0x000fe200000001ff */
[----:B-1----:R-:W-:-:S07]  /*0160*/  MOV R49, UR6 ;  /* 0x0000000600317c02 */ /* 0x002fce0008000f00 */
.L_x_0:
[----:B------:R-:W2:Y:S02]  /*0170*/  LDCU.64 UR6, c[0x0][0x8b0] ;  /* 0x00011600ff0677ac */ /* 0x000ea40008000a00 */
[----:B--2---:R-:W-:-:S04]  /*0180*/  UISETP.NE.U32.AND UP0, UPT, UR6, URZ, UPT ;  /* 0x000000ff0600728c */ /* 0x004fc8000bf05070 */
[----:B------:R-:W-:-:S09]  /*0190*/  UISETP.NE.AND.EX UP0, UPT, UR7, URZ, UPT, UP0 ;  /* 0x000000ff0700728c */ /* 0x000fd2000bf05300 */
[----:B------:R-:W-:Y:S05]  /*01a0*/  BRA.U UP0, `(.L_x_2) ;  /* 0x0000000100247547 */ /* 0x000fea000b800000 */
[----:B------:R-:W2:Y:S02]  /*01b0*/  LDCU.64 UR6, c[0x0][0x8a8] ;  /* 0x00011500ff0677ac */ /* 0x000ea40008000a00 */
[----:B--2---:R-:W-:-:S04]  /*01c0*/  UISETP.NE.U32.AND UP0, UPT, UR6, URZ, UPT ;  /* 0x000000ff0600728c */ /* 0x004fc8000bf05070 */
[----:B------:R-:W-:-:S09]  /*01d0*/  UISETP.NE.AND.EX UP0, UPT, UR7, URZ, UPT, UP0 ;  /* 0x000000ff0700728c */ /* 0x000fd2000bf05300 */
[----:B------:R-:W-:Y:S05]  /*01e0*/  BRA.U !UP0, `(.L_x_3) ;  /* 0x00000001080c7547 */ /* 0x000fea000b800000 */
[----:B-1----:R-:W1:Y:S02]  /*01f0*/  LDC.64 R2, c[0x0][0x8a8] ;  /* 0x00022a00ff027b82 */ /* 0x002e640000000a00 */
[----:B-1----:R2:W5:Y:S01]  /*0200*/  LDG.E R47, desc[UR46][R2.64] ;  /* 0x0000002e022f7981 */ /* 0x002562000c1e1900 */
[----:B------:R-:W-:Y:S05]  /*0210*/  BRA `(.L_x_2) ;  /* 0x0000000000087947 */ /* 0x000fea0003800000 */
.L_x_3:
[----:B------:R-:W2:Y:S02]  /*0220*/  LDCU UR6, c[0x0][0x8a0] ;  /* 0x00011400ff0677ac */ /* 0x000ea40008000800 */
[----:B--2---:R-:W-:Y:S02]  /*0230*/  MOV R47, UR6 ;  /* 0x00000006002f7c02 */ /* 0x004fe40008000f00 */
.L_x_2:
[----:B------:R-:W-:Y:S01]  /*0240*/  IMAD.U32 R0, RZ, RZ, UR8 ;  /* 0x00000008ff007e24 */ /* 0x000fe2000f8e00ff */
[----:B------:R-:W-:Y:S04]  /*0250*/  BSSY.RECONVERGENT B0, `(.L_x_4) ;  /* 0x000000c000007945 */ /* 0x000fe80003800200 */
[C---:B------:R-:W-:Y:S02]  /*0260*/  ISETP.NE.OR P1, PT, R0.reuse, 0x1, !P5 ;  /* 0x000000010000780c */ /* 0x040fe40006f25670 */
[----:B------:R-:W-:-:S11]  /*0270*/  ISETP.NE.OR P0, PT, R0, 0x3, !P5 ;  /* 0x000000030000780c */ /* 0x000fd60006f05670 */
[----:B------:R-:W-:Y:S05]  /*0280*/  @P1 BRA `(.L_x_5) ;  /* 0x0000000000201947 */ /* 0x000fea0003800000 */
[----:B------:R-:W3:Y:S02]  /*0290*/  LDCU.64 UR6, c[0x0][0x348] ;  /* 0x00006900ff0677ac */ /* 0x000ee40008000a00 */
[----:B---3--:R-:W-:Y:S02]  /*02a0*/  UIADD3 UR10, UP1, UPT, UR6, 0x80, URZ ;  /* 0x00000080060a7890 */ /* 0x008fe4000ff3e0ff */
[----:B------:R-:W-:Y:S02]  /*02b0*/  UIADD3 UR6, UP0, UPT, UR6, 0x180, URZ ;  /* 0x0000018006067890 */ /* 0x000fe4000ff1e0ff */
[----:B------:R-:W-:Y:S02]  /*02c0*/  UIADD3.X UR11, UPT, UPT, URZ, UR7, URZ, UP1, !UPT ;  /* 0x00000007ff0b7290 */ /* 0x000fe40008ffe4ff */
[----:B------:R-:W-:-:S07]  /*02d0*/  UIADD3.X UR7, UPT, UPT, URZ, UR7, URZ, UP0, !UPT ;  /* 0x00000007ff077290 */ /* 0x000fce00087fe4ff */
[----:B------:R3:W-:Y:S02]  /*02e0*/  UTMACCTL.PF [UR10] ;  /* 0x000000000a0079b9 */ /* 0x0007e40008040000 */
[----:B------:R3:W-:Y:S02]  /*02f0*/  UTMACCTL.PF [UR6] ;  /* 0x00000000060079b9 */ /* 0x0007e40008040000 */
[----:B---3--:R-:W-:Y:S01]  /*0300*/  NOP ;  /* 0x0000000000007918 */ /* 0x008fe20000000000 */
.L_x_5:
[----:B------:R-:W-:Y:S05]  /*0310*/  BSYNC.RECONVERGENT B0 ;  /* 0x0000000000007941 */ /* 0x000fea0003800200 */
.L_x_4:
[----:B------:R-:W-:Y:S04]  /*0320*/  BSSY.RECONVERGENT B0, `(.L_x_6) ;  /* 0x000000a000007945 */ /* 0x000fe80003800200 */
        /* <DEDUP_REMOVED lines=9> */
.L_x_7:
[----:B------:R-:W-:Y:S05]  /*03c0*/  BSYNC.RECONVERGENT B0 ;  /* 0x0000000000007941 */ /* 0x000fea0003800200 */
.L_x_6:
[----:B------:R-:W3:Y:S01]  /*03d0*/  LDCU.64 UR6, c[0x0][0x888] ;  /* 0x00011100ff0677ac */ /* 0x000ee20008000a00 */
[----:B------:R-:W-:Y:S02]  /*03e0*/  UISETP.EQ.U32.AND UP1, UPT, UR4, URZ, UPT ;  /* 0x000000ff0400728c */ /* 0x000fe4000bf22070 */
[----:B------:R-:W-:Y:S02]  /*03f0*/  UPLOP3.LUT UP2, UPT, UPT, UPT, UPT, 0x80, 0x8 ;  /* 0x000000000008789c */ /* 0x000fe40003f4f070 */
[----:B---3--:R-:W-:-:S04]  /*0400*/  UISETP.NE.U32.AND UP0, UPT, UR6, URZ, UPT ;  /* 0x000000ff0600728c */ /* 0x008fc8000bf05070 */
[----:B------:R-:W-:-:S04]  /*0410*/  UISETP.NE.AND.EX UP0, UPT, UR7, URZ, UPT, UP0 ;  /* 0x000000ff0700728c */ /* 0x000fc8000bf05300 */
[----:B------:R-:W-:-:S04]  /*0420*/  UISETP.EQ.OR.EX UP3, UPT, UR5, URZ, !UP0, UP1 ;  /* 0x000000ff0500728c */ /* 0x000fc8000c762710 */
[----:B------:R-:W-:-:S05]  /*0430*/  UP2UR UR53, UPR, URZ, 0x8 ;  /* 0x00000008ff357883 */ /* 0x000fca0008000000 */
[----:B------:R-:W-:Y:S07]  /*0440*/  BRA.U !UP3, `(.L_x_8) ;  /* 0x000000010b207547 */ /* 0x000fee000b800000 */
[----:B------:R-:W-:Y:S01]  /*0450*/  UISETP.NE.U32.AND UP2, UPT, UR4, URZ, UPT ;  /* 0x000000ff0400728c */ /* 0x000fe2000bf45070 */
[----:B-----5:R-:W-:Y:S01]  /*0460*/  FSETP.NEU.AND P0, PT, R49, RZ, PT ;  /* 0x000000ff3100720b */ /* 0x020fe20003f0d000 */
[----:B------:R-:W-:Y:S02]  /*0470*/  USEL UR4, URZ, 0xffffffff, UP0 ;  /* 0xffffffffff047887 */ /* 0x000fe40008000000 */
[----:B------:R-:W-:-:S10]  /*0480*/  UISETP.NE.AND.EX UP2, UPT, UR5, URZ, UPT, UP2 ;  /* 0x000000ff0500728c */ /* 0x000fd4000bf45320 */
[----:B------:R-:W-:Y:S01]  /*0490*/  VOTEU.ANY UP1, P0 ;  /* 0x0000000000ff7886 */ /* 0x000fe20000020100 */
[----:B------:R-:W-:-:S04]  /*04a0*/  @!UP2 USEL UR4, URZ, 0xffffffff, UP1 ;  /* 0xffffffffff04a887 */ /* 0x000fc80008800000 */
[----:B------:R-:W-:-:S04]  /*04b0*/  ULOP3.LUT UR4, UR4, 0x1, URZ, 0xc0, !UPT ;  /* 0x0000000104047892 */ /* 0x000fc8000f8ec0ff */
[----:B------:R-:W-:-:S11]  /*04c0*/  UISETP.NE.U32.AND UP2, UPT, UR4, 0x1, UPT ;  /* 0x000000010400788c */ /* 0x000fd6000bf45070 */
.L_x_8:
[----:B-12---:R-:W1:Y:S01]  /*04d0*/  SHFL.IDX PT, R2, R92, RZ, 0x1f ;  /* 0x00001fff5c027589 */ /* 0x006e6200000e0000 */
[----:B------:R-:W-:-:S04]  /*04e0*/  UISETP.NE.AND UP1, UPT, UR8, 0x2, UPT ;  /* 0x000000020800788c */ /* 0x000fc8000bf25270 */
[----:B------:R-:W-:Y:S01]  /*04f0*/  USEL UR6, URZ, 0x1, UP1 ;  /* 0x00000001ff067887 */ /* 0x000fe20008800000 */
[----:B-1----:R-:W-:-:S13]  /*0500*/  ISETP.NE.AND P0, PT, R2, RZ, PT ;  /* 0x000000ff0200720c */ /* 0x002fda0003f05270 */
[----:B------:R-:W-:Y:S05]  /*0510*/  @P0 BRA `(.L_x_9) ;  /* 0x0000000000680947 */ /* 0x000fea0003800000 */
[----:B------:R-:W1:Y:S01]  /*0520*/  S2UR UR5, SR_CgaCtaId ;  /* 0x00000000000579c3 */ /* 0x000e620000008800 */
[----:B------:R-:W-:Y:S01]  /*0530*/  UMOV UR7, 0x400 ;  /* 0x0000040000077882 */ /* 0x000fe20000000000 */
[----:B------:R-:W-:Y:S01]  /*0540*/  UMOV UR4, 0x1 ;  /* 0x0000000100047882 */ /* 0x000fe20000000000 */
[----:B------:R-:W-:Y:S01]  /*0550*/  ELECT P0, URZ, PT ;  /* 0x0000000000ff782f */ /* 0x000fe20003800000 */
[----:B------:R-:W-:-:S04]  /*0560*/  UIADD3 UR10, UPT, UPT, -UR4, 0x100000, URZ ;  /* 0x00100000040a7890 */ /* 0x000fc8000fffe1ff */
[----:B------:R-:W-:Y:S02]  /*0570*/  USHF.L.U32 UR11, UR10, 0xb, URZ ;  /* 0x0000000b0a0b7899 */ /* 0x000fe400080006ff */
[----:B------:R-:W-:Y:S02]  /*0580*/  USHF.L.U32 UR10, UR10, 0x1, URZ ;  /* 0x000000010a0a7899 */ /* 0x000fe400080006ff */
[----:B-1----:R-:W-:Y:S01]  /*0590*/  ULEA UR5, UR5, UR7, 0x18 ;  /* 0x0000000705057291 */ /* 0x002fe2000f8ec0ff */
[----:B------:R-:W1:Y:S11]  /*05a0*/  FENCE.VIEW.ASYNC.S ;  /* 0x00000000000073c6 */ /* 0x000e760000000000 */
[----:B-1----:R1:W2:Y:S01]  /*05b0*/  SYNCS.EXCH.64 URZ, [UR5], UR10 ;  /* 0x0000000a05ff75b2 */ /* 0x0022a20008000100 */
[----:B------:R1:W3:Y:S01]  /*05c0*/  SYNCS.EXCH.64 URZ, [UR5+0x40], UR10 ;  /* 0x0000400a05ff75b2 */ /* 0x0002e20008000100 */
[----:B------:R1:W4:Y:S01]  /*05d0*/  SYNCS.EXCH.64 URZ, [UR5+0x8], UR10 ;  /* 0x0000080a05ff75b2 */ /* 0x0003220008000100 */
[----:B------:R1:W1:Y:S01]  /*05e0*/  SYNCS.EXCH.64 URZ, [UR5+0x48], UR10 ;  /* 0x0000480a05ff75b2 */ /* 0x0002620008000100 */
        /* <DEDUP_REMOVED lines=12> */
[----:B------:R-:W-:Y:S01]  /*06b0*/  NOP ;  /* 0x0000000000007918 */ /* 0x000fe20000000000 */
.L_x_9:
[----:B------:R-:W2:Y:S01]  /*06c0*/  SHFL.IDX PT, R2, R92, RZ, 0x1f ;  /* 0x00001fff5c027589 */ /* 0x000ea200000e0000 */
[----:B------:R-:W-:Y:S01]  /*06d0*/  NOP ;  /* 0x0000000000007918 */ /* 0x000fe20000000000 */
[----:B--2---:R-:W-:-:S13]  /*06e0*/  ISETP.NE.AND P0, PT, R2, 0x1, PT ;  /* 0x000000010200780c */ /* 0x004fda0003f05270 */
[----:B------:R-:W-:Y:S05]  /*06f0*/  @P0 BRA `(.L_x_10) ;  /* 0x0000000000500947 */ /* 0x000fea0003800000 */
[----:B------:R-:W2:Y:S01]  /*0700*/  S2UR UR7, SR_CgaCtaId ;  /* 0x00000000000779c3 */ /* 0x000ea20000008800 */
[----:B------:R-:W-:Y:S01]  /*0710*/  UMOV UR9, 0x400 ;  /* 0x0000040000097882 */ /* 0x000fe20000000000 */
[----:B-1----:R-:W-:Y:S01]  /*0720*/  UMOV UR5, 0x20 ;  /* 0x0000002000057882 */ /* 0x002fe20000000000 */
[----:B------:R-:W-:Y:S01]  /*0730*/  UMOV UR4, 0x80 ;  /* 0x0000008000047882 */ /* 0x000fe20000000000 */
[----:B------:R-:W-:-:S04]  /*0740*/  UIADD3 UR10, UPT, UPT, -UR5, 0x100000, URZ ;  /* 0x00100000050a7890 */ /* 0x000fc8000fffe1ff */
[----:B------:R-:W-:Y:S02]  /*0750*/  USHF.L.U32 UR11, UR10, 0xb, URZ ;  /* 0x0000000b0a0b7899 */ /* 0x000fe400080006ff */
[----:B------:R-:W-:Y:S02]  /*0760*/  USHF.L.U32 UR10, UR10, 0x1, URZ ;  /* 0x000000010a0a7899 */ /* 0x000fe400080006ff */
[----:B------:R-:W-:-:S04]  /*0770*/  UIADD3 UR4, UPT, UPT, -UR4, 0x100000, URZ ;  /* 0x0010000004047890 */ /* 0x000fc8000fffe1ff */
[----:B------:R-:W-:Y:S02]  /*0780*/  USHF.L.U32 UR5, UR4, 0xb, URZ ;  /* 0x0000000b04057899 */ /* 0x000fe400080006ff */
[----:B------:R-:W-:Y:S01]  /*0790*/  USHF.L.U32 UR4, UR4, 0x1, URZ ;  /* 0x0000000104047899 */ /* 0x000fe200080006ff */
[----:B------:R-:W-:Y:S01]  /*07a0*/  ELECT P0, URZ, PT ;  /* 0x0000000000ff782f */ /* 0x000fe20003800000 */
[----:B--2---:R-:W-:Y:S01]  /*07b0*/  ULEA UR7, UR7, UR9, 0x18 ;  /* 0x0000000907077291 */ /* 0x004fe2000f8ec0ff */
[----:B------:R-:W1:Y:S11]  /*07c0*/  FENCE.VIEW.ASYNC.S ;  /* 0x00000000000073c6 */ /* 0x000e760000000000 */
[----:B-1----:R2:W1:Y:S01]  /*07d0*/  SYNCS.EXCH.64 URZ, [UR7+0x80], UR10 ;  /* 0x0000800a07ff75b2 */ /* 0x0024620008000100 */
[----:B------:R2:W1:Y:S01]  /*07e0*/  SYNCS.EXCH.64 URZ, [UR7+0x98], UR4 ;  /* 0x0000980407ff75b2 */ /* 0x0004620008000100 */
[----:B------:R2:W1:Y:S01]  /*07f0*/  SYNCS.EXCH.64 URZ, [UR7+0x88], UR10 ;  /* 0x0000880a07ff75b2 */ /* 0x0004620008000100 */
[----:B------:R2:W1:Y:S01]  /*0800*/  SYNCS.EXCH.64 URZ, [UR7+0xa0], UR4 ;  /* 0x0000a00407ff75b2 */ /* 0x0004620008000100 */
[----:B------:R2:W1:Y:S01]  /*0810*/  SYNCS.EXCH.64 URZ, [UR7+0x90], UR10 ;  /* 0x0000900a07ff75b2 */ /* 0x0004620008000100 */
[----:B------:R2:W1:Y:S02]  /*0820*/  SYNCS.EXCH.64 URZ, [UR7+0xa8], UR4 ;  /* 0x0000a80407ff75b2 */ /* 0x0004640008000100 */
[----:B--2---:R-:W-:Y:S01]  /*0830*/  NOP ;  /* 0x0000000000007918 */ /* 0x004fe20000000000 */
.L_x_10:
[----:B------:R-:W2:Y:S01]  /*0840*/  SHFL.IDX PT, R2, R92, RZ, 0x1f ;  /* 0x00001fff5c027589 */ /* 0x000ea200000e0000 */
[----:B------:R-:W-:Y:S01]  /*0850*/  NOP ;  /* 0x0000000000007918 */ /* 0x000fe20000000000 */
[----:B--2---:R-:W-:-:S13]  /*0860*/  ISETP.NE.AND P0, PT, R2, 0x3, PT ;  /* 0x000000030200780c */ /* 0x004fda0003f05270 */
[----:B------:R-:W-:Y:S05]  /*0870*/  @P0 BRA `(.L_x_11) ;  /* 0x0000000000300947 */ /* 0x000fea0003800000 */
[----:B-1----:R-:W1:Y:S01]  /*0880*/  S2UR UR5, SR_CgaCtaId ;  /* 0x00000000000579c3 */ /* 0x002e620000008800 */
        /* <DEDUP_REMOVED lines=8> */
[----:B-1----:R2:W1:Y:S01]  /*0910*/  SYNCS.EXCH.64 URZ, [UR5+0xb0], UR10 ;  /* 0x0000b00a05ff75b2 */ /* 0x0024620008000100 */
[----:B------:R2:W1:Y:S02]  /*0920*/  SYNCS.EXCH.64 URZ, [UR5+0xb8], UR10 ;  /* 0x0000b80a05ff75b2 */ /* 0x0004640008000100 */
[----:B--2---:R-:W-:Y:S01]  /*0930*/  NOP ;  /* 0x0000000000007918 */ /* 0x004fe20000000000 */
.L_x_11:
[----:B------:R-:W2:Y:S01]  /*0940*/  SHFL.IDX PT, R2, R92, RZ, 0x1f ;  /* 0x00001fff5c027589 */ /* 0x000ea200000e0000 */
[----:B------:R-:W-:Y:S01]  /*0950*/  NOP ;  /* 0x0000000000007918 */ /* 0x000fe20000000000 */
[----:B--2---:R-:W-:-:S13]  /*0960*/  ISETP.NE.AND P0, PT, R2, 0x4, PT ;  /* 0x000000040200780c */ /* 0x004fda0003f05270 */
[----:B------:R-:W-:Y:S05]  /*0970*/  @P0 BRA `(.L_x_12) ;  /* 0x00000000004c0947 */ /* 0x000fea0003800000 */
[----:B-1----:R-:W1:Y:S01]  /*0980*/  S2UR UR5, SR_CgaCtaId ;  /* 0x00000000000579c3 */ /* 0x002e620000008800 */
[----:B------:R-:W-:Y:S01]  /*0990*/  UMOV UR9, 0x100 ;  /* 0x0000010000097882 */ /* 0x000fe20000000000 */
[----:B------:R-:W-:Y:S01]  /*09a0*/  UMOV UR7, 0x400 ;  /* 0x0000040000077882 */ /* 0x000fe20000000000 */
[----:B------:R-:W-:Y:S01]  /*09b0*/  USEL UR9, UR9, 0xe0, UP2 ;  /* 0x000000e009097887 */ /* 0x000fe20009000000 */
[----:B------:R-:W-:Y:S01]  /*09c0*/  UMOV UR4, 0x1 ;  /* 0x0000000100047882 */ /* 0x000fe20000000000 */
[----:B------:R-:W-:Y:S01]  /*09d0*/  ELECT P0, URZ, PT ;  /* 0x0000000000ff782f */ /* 0x000fe20003800000 */
[----:B------:R-:W-:-:S04]  /*09e0*/  UIADD3 UR10, UPT, UPT, -UR4, 0x100000, URZ ;  /* 0x00100000040a7890 */ /* 0x000fc8000fffe1ff */
[----:B------:R-:W-:Y:S02]  /*09f0*/  USHF.L.U32 UR11, UR10, 0xb, URZ ;  /* 0x0000000b0a0b7899 */ /* 0x000fe400080006ff */
[----:B------:R-:W-:Y:S02]  /*0a00*/  USHF.L.U32 UR10, UR10, 0x1, URZ ;  /* 0x000000010a0a7899 */ /* 0x000fe400080006ff */
[----:B------:R-:W-:-:S04]  /*0a10*/  UIADD3 UR12, UPT, UPT, -UR9, 0x100000, URZ ;  /* 0x00100000090c7890 */ /* 0x000fc8000fffe1ff */
[----:B------:R-:W-:Y:S02]  /*0a20*/  USHF.L.U32 UR13, UR12, 0xb, URZ ;  /* 0x0000000b0c0d7899 */ /* 0x000fe400080006ff */
[----:B------:R-:W-:Y:S02]  /*0a30*/  USHF.L.U32 UR12, UR12, 0x1, URZ ;  /* 0x000000010c0c7899 */ /* 0x000fe400080006ff */
[----:B-1----:R-:W-:Y:S01]  /*0a40*/  ULEA UR5, UR5, UR7, 0x18 ;  /* 0x0000000705057291 */ /* 0x002fe2000f8ec0ff */
[----:B------:R-:W1:Y:S11]  /*0a50*/  FENCE.VIEW.ASYNC.S ;  /* 0x00000000000073c6 */ /* 0x000e760000000000 */
[----:B-1----:R2:W1:Y:S01]  /*0a60*/  SYNCS.EXCH.64 URZ, [UR5+0xc0], UR10 ;  /* 0x0000c00a05ff75b2 */ /* 0x0024620008000100 */
[----:B------:R2:W1:Y:S01]  /*0a70*/  SYNCS.EXCH.64 URZ, [UR5+0xd0], UR12 ;  /* 0x0000d00c05ff75b2 */ /* 0x0004620008000100 */
[----:B------:R2:W1:Y:S01]  /*0a80*/  SYNCS.EXCH.64 URZ, [UR5+0xc8], UR10 ;  /* 0x0000c80a05ff75b2 */ /* 0x0004620008000100 */
[----:B------:R2:W1:Y:S02]  /*0a90*/  SYNCS.EXCH.64 URZ, [UR5+0xd8], UR12 ;  /* 0x0000d80c05ff75b2 */ /* 0x0004640008000100 */
[----:B--2---:R-:W-:Y:S01]  /*0aa0*/  NOP ;  /* 0x0000000000007918 */ /* 0x004fe20000000000 */
.L_x_12:
        /* <DEDUP_REMOVED lines=22> */
[----:B------:R2:W1:Y:S01]  /*0c10*/  SYNCS.EXCH.64 URZ, [UR7+0x110], UR4 ;  /* 0x0001100407ff75b2 */ /* 0x0004620008000100 */
[----:B------:R2:W1:Y:S01]  /*0c20*/  SYNCS.EXCH.64 URZ, [UR7+0xf8], UR10 ;  /* 0x0000f80a07ff75b2 */ /* 0x0004620008000100 */
[----:B------:R2:W1:Y:S02]  /*0c30*/  SYNCS.EXCH.64 URZ, [UR7+0x118], UR4 ;  /* 0x0001180407ff75b2 */ /* 0x0004640008000100 */
[----:B--2---:R-:W-:Y:S01]  /*0c40*/  NOP ;  /* 0x0000000000007918 */ /* 0x004fe20000000000 */
.L_x_13:
        /* <DEDUP_REMOVED lines=18> */
.L_x_14:
[----:B-1----:R-:W1:Y:S01]  /*0d70*/  S2UR UR5, SR_CTAID.X ;  /* 0x00000000000579c3 */ /* 0x002e620000002500 */
[----:B------:R-:W-:-:S05]  /*0d80*/  CS2R.32 R87, SR_CgaSize ;  /* 0x0000000000577805 */ /* 0x000fca0000008a00 */
[----:B------:R-:W-:-:S05]  /*0d90*/  IMAD R87, R87, -0xa0, RZ ;  /* 0xffffff6057577824 */ /* 0x000fca00078e02ff */
[----:B------:R-:W-:-:S14]  /*0da0*/  R2UR UR9, R87 ;  /* 0x00000000570972ca */ /* 0x000fdc00000e0000 */
[----:B------:R-:W2:Y:S01]  /*0db0*/  LDCU UR9, c[0x0][UR9+0x2b0] ;  /* 0x00005600090977ac */ /* 0x000ea20008000800 */
[----:B------:R-:W-:Y:S01]  /*0dc0*/  NOP ;  /* 0x0000000000007918 */ /* 0x000fe20000000000 */
[----:B------:R-:W-:-:S05]  /*0dd0*/  CS2R.32 R87, SR_CgaSize ;  /* 0x0000000000577805 */ /* 0x000fca0000008a00 */
[----:B------:R-:W-:-:S05]  /*0de0*/  IMAD R87, R87, -0xa0, RZ ;  /* 0xffffff6057577824 */ /* 0x000fca00078e02ff */
[----:B------:R-:W-:-:S14]  /*0df0*/  R2UR UR7, R87 ;  /* 0x00000000570772ca */ /* 0x000fdc00000e0000 */
[----:B------:R-:W3:Y:S01]  /*0e00*/  LDCU UR7, c[0x0][UR7+0x2b4] ;  /* 0x00005680070777ac */ /* 0x000ee20008000800 */
[----:B------:R-:W4:Y:S08]  /*0e10*/  S2UR UR4, SR_CTAID.Y ;  /* 0x00000000000479c3 */ /* 0x000f300000002600 */
[----:B------:R-:W3:Y:S01]  /*0e20*/  LDC R10, c[0x0][0xb24] ;  /* 0x0002c900ff0a7b82 */ /* 0x000ee20000000800 */
[----:B-1----:R-:W-:-:S02]  /*0e30*/  I2FP.F32.U32 R87, UR5 ;  /* 0x0000000500577c45 */ /* 0x002fc40008201000 */
[----:B------:R-:W-:-:S05]  /*0e40*/  CS2R.32 R3, SR_CgaSize ;  /* 0x0000000000037805 */ /* 0x000fca0000008a00 */
[----:B------:R-:W-:-:S06]  /*0e50*/  IMAD R3, R3, -0xa0, RZ ;  /* 0xffffff6003037824 */ /* 0x000fcc00078e02ff */
[----:B------:R-:W1:Y:S01]  /*0e60*/  LDC R3, c[0x0][R3+0x2a0] ;  /* 0x0000a80003037b82 */ /* 0x000e620000000800 */
[----:B------:R-:W-:Y:S01]  /*0e70*/  MOV R15, UR5 ;  /* 0x00000005000f7c02 */ /* 0x000fe20008000f00 */
[----:B--2---:R-:W-:Y:S01]  /*0e80*/  FMUL R87, R87, UR9 ;  /* 0x0000000957577c20 */ /* 0x004fe20008400000 */
[----:B----4-:R-:W-:Y:S02]  /*0e90*/  I2FP.F32.U32 R86, UR4 ;  /* 0x0000000400567c45 */ /* 0x010fe40008201000 */
[----:B------:R-:W-:-:S05]  /*0ea0*/  CS2R.32 R2, SR_CgaSize ;  /* 0x0000000000027805 */ /* 0x000fca0000008a00 */
[----:B------:R-:W-:-:S06]  /*0eb0*/  IMAD R2, R2, -0xa0, RZ ;  /* 0xffffff6002027824 */ /* 0x000fcc00078e02ff */
[----:B------:R-:W2:Y:S01]  /*0ec0*/  LDC R2, c[0x0][R2+0x2a4] ;  /* 0x0000a90002027b82 */ /* 0x000ea20000000800 */
[----:B------:R-:W-:Y:S01]  /*0ed0*/  MOV R14, UR4 ;  /* 0x00000004000e7c02 */ /* 0x000fe20008000f00 */
[----:B------:R-:W4:Y:S01]  /*0ee0*/  F2I.U32.TRUNC.NTZ R87, R87 ;  /* 0x0000005700577305 */ /* 0x000f22000020f000 */
[----:B---3--:R-:W-:-:S05]  /*0ef0*/  FMUL R86, R86, UR7 ;  /* 0x0000000756567c20 */ /* 0x008fca0008400000 */
[----:B------:R-:W-:Y:S01]  /*0f00*/  BAR.SYNC.DEFER_BLOCKING 0x0 ;  /* 0x0000000000007b1d */ /* 0x000fe20000010000 */
[----:B------:R-:W-:-:S05]  /*0f10*/  ISETP.GE.AND P0, PT, R10, 0x1, PT ;  /* 0x000000010a00780c */ /* 0x000fca0003f06270 */
[----:B------:R-:W3:Y:S02]  /*0f20*/  F2I.U32.TRUNC.NTZ R86, R86 ;  /* 0x0000005600567305 */ /* 0x000ee4000020f000 */
[----:B------:R-:W2:Y:S01]  /*0f30*/  S2UR UR36, SR_CTAID.Z ;  /* 0x00000000002479c3 */ /* 0x000ea20000002700 */
[----:B----4-:R-:W-:-:S05]  /*0f40*/  IADD3 R87, PT, PT, -R87, RZ, RZ ;  /* 0x000000ff57577210 */ /* 0x010fca0007ffe1ff */
[----:B-1----:R-:W-:Y:S01]  /*0f50*/  IMAD R87, R3, R87, UR5 ;  /* 0x0000000503577e24 */ /* 0x002fe2000f8e0257 */
[----:B---3--:R-:W-:-:S05]  /*0f60*/  IADD3 R86, PT, PT, -R86, RZ, RZ ;  /* 0x000000ff56567210 */ /* 0x008fca0007ffe1ff */
[----:B--2---:R-:W-:Y:S01]  /*0f70*/  IMAD R86, R2, R86, UR4 ;  /* 0x0000000402567e24 */ /* 0x004fe2000f8e0256 */
[----:B------:R-:W-:Y:S06]  /*0f80*/  @!P0 BRA `(.L_x_15) ;  /* 0x0000000000b88947 */ /* 0x000fec0003800000 */
[----:B------:R-:W1:Y:S01]  /*0f90*/  LDC.64 R4, c[0x0][0xb18] ;  /* 0x0002c600ff047b82 */ /* 0x000e620000000a00 */
[----:B------:R-:W-:-:S07]  /*0fa0*/  ISETP.NE.AND P0, PT, R10, 0x1, PT ;  /* 0x000000010a00780c */ /* 0x000fce0003f05270 */
[----:B------:R-:W2:Y:S08]  /*0fb0*/  LDC R9, c[0x0][0xb0c] ;  /* 0x0002c300ff097b82 */ /* 0x000eb00000000800 */
[----:B------:R-:W3:Y:S08]  /*0fc0*/  LDC R12, c[0x0][0x370] ;  /* 0x0000dc00ff0c7b82 */ /* 0x000ef00000000800 */
[----:B------:R-:W4:Y:S01]  /*0fd0*/  LDC R11, c[0x0][0x374] ;  /* 0x0000dd00ff0b7b82 */ /* 0x000f220000000800 */
[----:B-1----:R-:W-:-:S07]  /*0fe0*/  ISETP.NE.AND P1, PT, R4, 0x1, PT ;  /* 0x000000010400780c */ /* 0x002fce0003f25270 */
[----:B------:R-:W3:Y:S01]  /*0ff0*/  LDC.64 R6, c[0x0][0xb10] ;  /* 0x0002c400ff067b82 */ /* 0x000ee20000000a00 */
[----:B--2---:R-:W-:-:S07]  /*1000*/  ISETP.NE.AND P2, PT, R9, 0x1, PT ;  /* 0x000000010900780c */ /* 0x004fce0003f45270 */
[----:B------:R-:W1:Y:S08]  /*1010*/  LDC R8, c[0x0][0xb20] ;  /* 0x0002c800ff087b82 */ /* 0x000e700000000800 */
[----:B------:R-:W2:Y:S01]  /*1020*/  LDC.64 R2, c[0x0][0xb28] ;  /* 0x0002ca00ff027b82 */ /* 0x000ea20000000a00 */
[----:B----4-:R-:W-:-:S04]  /*1030*/  IMAD.HI.U32 R13, R11, R5, RZ ;  /* 0x000000050b0d7227 */ /* 0x010fc800078e00ff */
[----:B------:R-:W-:-:S04]  /*1040*/  IMAD.HI.U32 R5, R14, R5, RZ ;  /* 0x000000050e057227 */ /* 0x000fc800078e00ff */
[----:B---3--:R-:W-:-:S05]  /*1050*/  IMAD.HI.U32 R16, R12, R6, RZ ;  /* 0x000000060c107227 */ /* 0x008fca00078e00ff */
[-C--:B------:R-:W-:Y:S01]  /*1060*/  @P2 SHF.R.U32.HI R12, RZ, R7.reuse, R16 ;  /* 0x00000007ff0c2219 */ /* 0x080fe20000011610 */
[----:B------:R-:W-:Y:S01]  /*1070*/  IMAD.HI.U32 R16, R15, R6, RZ ;  /* 0x000000060f107227 */ /* 0x000fe200078e00ff */
[-C--:B-1----:R-:W-:Y:S02]  /*1080*/  @P1 SHF.R.U32.HI R11, RZ, R8.reuse, R13 ;  /* 0x00000008ff0b1219 */ /* 0x082fe4000001160d */
[----:B------:R-:W-:Y:S02]  /*1090*/  SHF.R.U32.HI R5, RZ, R8, R5 ;  /* 0x00000008ff057219 */ /* 0x000fe40000011605 */
[----:B------:R-:W-:Y:S02]  /*10a0*/  SHF.R.U32.HI R16, RZ, R7, R16 ;  /* 0x00000007ff107219 */ /* 0x000fe40000011610 */
[----:B------:R-:W-:Y:S01]  /*10b0*/  SEL R5, R14, R5, !P1 ;  /* 0x000000050e057207 */ /* 0x000fe20004800000 */
[----:B--2---:R-:W-:Y:S01]  /*10c0*/  IMAD.HI.U32 R13, R11, R2, RZ ;  /* 0x000000020b0d7227 */ /* 0x004fe200078e00ff */
[----:B------:R-:W-:-:S03]  /*10d0*/  SEL R16, R15, R16, !P2 ;  /* 0x000000100f107207 */ /* 0x000fc60005000000 */
[----:B------:R-:W-:Y:S01]  /*10e0*/  IMAD.HI.U32 R6, R12, R2, RZ ;  /* 0x000000020c067227 */ /* 0x000fe200078e00ff */
[----:B------:R-:W-:-:S04]  /*10f0*/  @P0 SHF.R.U32.HI R11, RZ, R3, R13 ;  /* 0x00000003ff0b0219 */ /* 0x000fc8000001160d */
[----:B------:R-:W-:Y:S01]  /*1100*/  @P0 SHF.R.U32.HI R12, RZ, R3, R6 ;  /* 0x00000003ff0c0219 */ /* 0x000fe20000011606 */
[----:B------:R-:W-:-:S04]  /*1110*/  IMAD R11, R11, R10, RZ ;  /* 0x0000000a0b0b7224 */ /* 0x000fc800078e02ff */
[----:B------:R-:W-:Y:S01]  /*1120*/  IMAD R6, R12, R10, RZ ;  /* 0x0000000a0c067224 */ /* 0x000fe200078e02ff */
[----:B------:R-:W-:-:S04]  /*1130*/  ISETP.GE.AND P1, PT, R5, R11, PT ;  /* 0x0000000b0500720c */ /* 0x000fc80003f26270 */
[----:B------:R-:W-:Y:S01]  /*1140*/  ISETP.GE.OR P1, PT, R16, R6, P1 ;  /* 0x000000061000720c */ /* 0x000fe20000f26670 */
[----:B------:R-:W-:-:S05]  /*1150*/  IMAD.HI.U32 R6, R5, R2, RZ ;  /* 0x0000000205067227 */ /* 0x000fca00078e00ff */
[----:B------:R-:W-:-:S04]  /*1160*/  SHF.R.U32.HI R6, RZ, R3, R6 ;  /* 0x00000003ff067219 */ /* 0x000fc80000011606 */
[----:B------:R-:W-:-:S03]  /*1170*/  SEL R6, R5, R6, !P0 ;  /* 0x0000000605067207 */ /* 0x000fc60004000000 */
[----:B------:R-:W-:Y:S01]  /*1180*/  @!P1 IMAD.HI.U32 R7, R16, R2, RZ ;  /* 0x0000000210079227 */ /* 0x000fe200078e00ff */
[----:B------:R-:W-:-:S04]  /*1190*/  IADD3 R2, PT, PT, -R6, RZ, RZ ;  /* 0x000000ff06027210 */ /* 0x000fc80007ffe1ff */
[----:B------:R-:W-:Y:S01]  /*11a0*/  @!P1 SHF.R.U32.HI R3, RZ, R3, R7 ;  /* 0x00000003ff039219 */ /* 0x000fe20000011607 */
[----:B------:R-:W-:Y:S01]  /*11b0*/  IMAD R2, R10, R2, R5 ;  /* 0x000000020a027224 */ /* 0x000fe200078e0205 */
[----:B------:R-:W-:Y:S02]  /*11c0*/  IADD3 R7, PT, PT, -R5, RZ, RZ ;  /* 0x000000ff05077210 */ /* 0x000fe40007ffe1ff */
[----:B------:R-:W-:-:S03]  /*11d0*/  @!P1 SEL R3, R16, R3, !P0 ;  /* 0x0000000310039207 */ /* 0x000fc60004000000 */
[----:B------:R-:W-:Y:S02]  /*11e0*/  IMAD R7, R4, R7, R14 ;  /* 0x0000000704077224 */ /* 0x000fe400078e020e */
[--C-:B------:R-:W-:Y:S02]  /*11f0*/  @!P1 IMAD.IADD R6, R6, 0x1, -R3.reuse ;  /* 0x0000000106069824 */ /* 0x100fe400078e0a03 */
[----:B------:R-:W-:Y:S01]  /*1200*/  @!P1 IMAD R3, R2, R12, R3 ;  /* 0x0000000c02039224 */ /* 0x000fe200078e0203 */
[----:B------:R-:W-:Y:S01]  /*1210*/  IADD3 R2, PT, PT, -R16, RZ, RZ ;  /* 0x000000ff10027210 */ /* 0x000fe20007ffe1ff */
[----:B------:R-:W-:Y:S02]  /*1220*/  @!P1 IMAD R5, R6, R10, R16 ;  /* 0x0000000a06059224 */ /* 0x000fe400078e0210 */
[----:B------:R-:W-:Y:S02]  /*1230*/  @!P1 IMAD.MOV.U32 R16, RZ, RZ, R3 ;  /* 0x000000ffff109224 */ /* 0x000fe400078e0003 */
[----:B------:R-:W-:-:S02]  /*1240*/  IMAD R2, R9, R2, R15 ;  /* 0x0000000209027224 */ /* 0x000fc400078e020f */
[----:B------:R-:W-:Y:S02]  /*1250*/  IMAD R14, R5, R4, R7 ;  /* 0x00000004050e7224 */ /* 0x000fe400078e0207 */
[----:B------:R-:W-:Y:S02]  /*1260*/  IMAD R15, R16, R9, R2 ;  /* 0x00000009100f7224 */ /* 0x000fe400078e0202 */
.L_x_15:
[----:B------:R-:W1:Y:S01]  /*1270*/  LDCU UR4, c[0x0][0xb30] ;  /* 0x00016600ff0477ac */ /* 0x000e620008000800 */
[----:B------:R-:W2:Y:S08]  /*1280*/  S2UR UR37, SR_CgaCtaId ;  /* 0x00000000002579c3 */ /* 0x000eb00000008800 */
[----:B------:R-:W3:Y:S01]  /*1290*/  LDC R40, c[0x0][0xb24] ;  /* 0x0002c900ff287b82 */ /* 0x000ee20000000800 */
[----:B-1----:R-:W-:-:S09]  /*12a0*/  UISETP.NE.AND UP1, UPT, UR4, 0x1, UPT ;  /* 0x000000010400788c */ /* 0x002fd2000bf25270 */
[----:B--2---:R-:W-:Y:S05]  /*12b0*/  BRA.U UP1, `(.L_x_16) ;  /* 0x0000000101407547 */ /* 0x004fea000b800000 */
[----:B------:R-:W1:Y:S08]  /*12c0*/  LDC.64 R4, c[0x0][0xb10] ;  /* 0x0002c400ff047b82 */ /* 0x000e700000000a00 */
[----:B------:R-:W2:Y:S08]  /*12d0*/  LDC.64 R2, c[0x0][0xb18] ;  /* 0x0002c600ff027b82 */ /* 0x000eb00000000a00 */
[----:B------:R-:W4:Y:S08]  /*12e0*/  LDC R6, c[0x0][0xb20] ;  /* 0x0002c800ff067b82 */ /* 0x000f300000000800 */
[----:B------:R-:W3:Y:S01]  /*12f0*/  LDC R7, c[0x0][0xb0c] ;  /* 0x0002c300ff077b82 */ /* 0x000ee20000000800 */
[----:B-1----:R-:W-:-:S05]  /*1300*/  IMAD.HI.U32 R4, R15, R4, RZ ;  /* 0x000000040f047227 */ /* 0x002fca00078e00ff */
[----:B------:R-:W-:Y:S01]  /*1310*/  SHF.R.U32.HI R4, RZ, R5, R4 ;  /* 0x00000005ff047219 */ /* 0x000fe20000011604 */
[----:B--2---:R-:W-:Y:S01]  /*1320*/  IMAD.HI.U32 R3, R14, R3, RZ ;  /* 0x000000030e037227 */ /* 0x004fe200078e00ff */
[----:B------:R-:W-:-:S04]  /*1330*/  ISETP.NE.AND P0, PT, R2, 0x1, PT ;  /* 0x000000010200780c */ /* 0x000fc80003f05270 */
[----:B----4-:R-:W-:-:S04]  /*1340*/  SHF.R.U32.HI R3, RZ, R6, R3 ;  /* 0x00000006ff037219 */ /* 0x010fc80000011603 */
[----:B------:R-:W-:Y:S02]  /*1350*/  SEL R3, R14, R3, !P0 ;  /* 0x000000030e037207 */ /* 0x000fe40004000000 */
[----:B---3--:R-:W-:-:S04]  /*1360*/  ISETP.NE.AND P1, PT, R7, 0x1, PT ;  /* 0x000000010700780c */ /* 0x008fc80003f25270 */
[----:B------:R-:W-:-:S05]  /*1370*/  SEL R4, R15, R4, !P1 ;  /* 0x000000040f047207 */ /* 0x000fca0004800000 */
[----:B------:R-:W-:Y:S02]  /*1380*/  IMAD.IADD R5, R3, 0x1, -R4 ;  /* 0x0000000103057824 */ /* 0x000fe400078e0a04 */
[----:B------:R-:W-:Y:S02]  /*1390*/  IMAD.IADD R3, R4, 0x1, -R3 ;  /* 0x0000000104037824 */ /* 0x000fe400078e0a03 */
[----:B------:R-:W-:Y:S02]  /*13a0*/  IMAD R15, R5, R7, R15 ;  /* 0x00000007050f7224 */ /* 0x000fe400078e020f */
[----:B------:R-:W-:-:S07]  /*13b0*/  IMAD R14, R3, R2, R14 ;  /* 0x00000002030e7224 */ /* 0x000fce00078e020e */
.L_x_16:
[----:B------:R-:W-:Y:S01]  /*13c0*/  BAR.SYNC.DEFER_BLOCKING 0x0 ;  /* 0x0000000000007b1d */ /* 0x000fe20000010000 */
[----:B------:R-:W-:Y:S01]  /*13d0*/  UISETP.NE.AND UP1, UPT, UR8, 0x2, UPT ;  /* 0x000000020800788c */ /* 0x000fe2000bf25270 */
[----:B------:R-:W-:Y:S02]  /*13e0*/  ISETP.NE.OR P5, PT, R0, 0x2, !P5 ;  /* 0x000000020000780c */ /* 0x000fe40006fa5670 */
[----:B------:R-:W-:-:S06]  /*13f0*/  LOP3.LUT R2, R93, 0x1f, RZ, 0xc0, !PT ;  /* 0x0000001f5d027812 */ /* 0x000fcc00078ec0ff */
[----:B------:R-:W-:Y:S05]  /*1400*/  BRA.U UP1, `(.L_x_17) ;  /* 0x0000001101ec7547 */ /* 0x000fea000b800000 */
[----:B------:R-:W1:Y:S01]  /*1410*/  LDCU UR13, c[0x0][0x38c] ;  /* 0x00007180ff0d77ac */ /* 0x000e620008000800 */
[----:B------:R-:W2:Y:S01]  /*1420*/  LDC R8, c[0x0][0x370] ;  /* 0x0000dc00ff087b82 */ /* 0x000ea20000000800 */
[----:B------:R-:W-:Y:S01]  /*1430*/  PLOP3.LUT P1, PT, PT, PT, UP2, 0x80, 0x8 ;  /* 0x000000000008781c */ /* 0x000fe20003f2f028 */
[----:B------:R-:W-:Y:S01]  /*1440*/  IMAD.MOV.U32 R17, RZ, RZ, 0x1 ;  /* 0x00000001ff117424 */ /* 0x000fe200078e00ff */
[----:B------:R-:W-:Y:S01]  /*1450*/  ISETP.EQ.OR P4, PT, R2, RZ, P5 ;  /* 0x000000ff0200720c */ /* 0x000fe20002f82670 */
[----:B------:R-:W-:Y:S01]  /*1460*/  IMAD.MOV.U32 R16, RZ, RZ, RZ ;  /* 0x000000ffff107224 */ /* 0x000fe200078e00ff */
[----:B------:R-:W-:Y:S02]  /*1470*/  PLOP3.LUT P1, PT, P1, PT, PT, 0x8, 0x80 ;  /* 0x000000000080781c */ /* 0x000fe40000f2e170 */
[----:B------:R-:W-:Y:S01]  /*1480*/  CS2R R12, SRZ ;  /* 0x00000000000c7805 */ /* 0x000fe2000001ff00 */
[----:B------:R-:W-:Y:S01]  /*1490*/  IMAD.MOV.U32 R11, RZ, RZ, 0x1 ;  /* 0x00000001ff0b7424 */ /* 0x000fe200078e00ff */
[----:B------:R-:W4:Y:S01]  /*14a0*/  LDC R0, c[0x0][0x374] ;  /* 0x0000dd00ff007b82 */ /* 0x000f220000000800 */
[----:B------:R-:W2:Y:S01]  /*14b0*/  LDCU.64 UR22, c[0x0][0x348] ;  /* 0x00006900ff1677ac */ /* 0x000ea20008000a00 */
[----:B------:R-:W-:Y:S01]  /*14c0*/  UMOV UR6, URZ ;  /* 0x000000ff00067c82 */ /* 0x000fe20008000000 */
[----:B-1----:R-:W-:-:S04]  /*14d0*/  UIADD3 UR5, UPT, UPT, UR13, 0x3f, URZ ;  /* 0x0000003f0d057890 */ /* 0x002fc8000fffe0ff */
[----:B------:R-:W-:-:S04]  /*14e0*/  USHF.R.S32.HI UR4, URZ, 0x1f, UR5 ;  /* 0x0000001fff047899 */ /* 0x000fc80008011405 */
[----:B------:R-:W-:-:S04]  /*14f0*/  ULEA.HI UR4, UR4, UR5, URZ, 0x6 ;  /* 0x0000000504047291 */ /* 0x000fc8000f8f30ff */
[----:B------:R-:W-:Y:S02]  /*1500*/  USHF.R.S32.HI UR15, URZ, 0x6, UR4 ;  /* 0x00000006ff0f7899 */ /* 0x000fe40008011404 */
[----:B------:R-:W-:Y:S02]  /*1510*/  UIADD3 UR4, UPT, UPT, UR13, -0x1, URZ ;  /* 0xffffffff0d047890 */ /* 0x000fe4000fffe0ff */
[----:B------:R-:W-:Y:S02]  /*1520*/  UISETP.LT.U32.AND UP0, UPT, UR15, 0x8, UPT ;  /* 0x000000080f00788c */ /* 0x000fe4000bf01070 */
[----:B------:R-:W-:Y:S02]  /*1530*/  UISETP.GE.U32.AND UP1, UPT, UR4, -0x7f, UPT ;  /* 0xffffff810400788c */ /* 0x000fe4000bf26070 */
[----:B------:R-:W-:Y:S02]  /*1540*/  USEL UR14, UR15, 0x8, UP0 ;  /* 0x000000080f0e7887 */ /* 0x000fe40008000000 */
[----:B------:R-:W-:-:S02]  /*1550*/  UIADD3 UR13, UPT, UPT, UR13, 0x7e, URZ ;  /* 0x0000007e0d0d7890 */ /* 0x000fc4000fffe0ff */
[----:B------:R-:W-:Y:S02]  /*1560*/  UIADD3 UR5, UPT, UPT, UR14, -0x1, URZ ;  /* 0xffffffff0e057890 */ /* 0x000fe4000fffe0ff */
[----:B------:R-:W-:-:S03]  /*1570*/  UIADD3 UR7, UPT, UPT, UR15, -UR14, URZ ;  /* 0x8000000e0f077290 */ /* 0x000fc6000fffe0ff */
[----:B------:R-:W-:-:S04]  /*1580*/  @UP1 UIADD3 UR5, UPT, UPT, UR14, URZ, URZ ;  /* 0x000000ff0e051290 */ /* 0x000fc8000fffe0ff */
[----:B--2---:R-:W-:-:S12]  /*1590*/  UIADD3 UR5, UPT, UPT, UR5, 0x1, URZ ;  /* 0x0000000105057890 */ /* 0x004fd8000fffe0ff */
.L_x_35:
[----:B------:R-:W-:Y:S01]  /*15a0*/  UISETP.NE.AND UP0, UPT, UR37, URZ, UPT ;  /* 0x000000ff2500728c */ /* 0x000fe2000bf05270 */
[----:B------:R-:W1:Y:S08]  /*15b0*/  S2UR UR37, SR_CgaCtaId ;  /* 0x00000000002579c3 */ /* 0x000e700000008800 */
[----:B------:R-:W-:Y:S05]  /*15c0*/  BRA.U UP0, `(.L_x_18) ;  /* 0x0000000100347547 */ /* 0x000fea000b800000 */
[----:B------:R-:W2:Y:S01]  /*15d0*/  S2R R2, SR_CgaCtaId ;  /* 0x0000000000027919 */ /* 0x000ea20000008800 */
[----:B------:R-:W-:-:S04]  /*15e0*/  MOV R3, 0x400 ;  /* 0x0000040000037802 */ /* 0x000fc80000000f00 */
[----:B--2---:R-:W-:Y:S02]  /*15f0*/  LEA R2, R2, R3, 0x18 ;  /* 0x0000000302027211 */ /* 0x004fe400078ec0ff */
[----:B------:R-:W-:-:S03]  /*1600*/  SHF.L.U32 R3, R11, 0x1f, RZ ;  /* 0x0000001f0b037819 */ /* 0x000fc600000006ff */
[----:B------:R-:W-:-:S04]  /*1610*/  IMAD R2, R12, 0x8, R2 ;  /* 0x000000080c027824 */ /* 0x000fc800078e0202 */
[----:B------:R-:W2:Y:S02]  /*1620*/  SYNCS.PHASECHK.TRANS64.TRYWAIT P0, [R2+URZ+0x130], R3 ;  /* 0x00013003020075a7 */ /* 0x000ea400080011ff */
[----:B--2---:R-:W-:Y:S05]  /*1630*/  @!P0 BRA `(.L_x_19) ;  /* 0x00000060003c8947 */ /* 0x004fea0003800000 */
.L_x_119:
[----:B------:R-:W-:Y:S01]  /*1640*/  VIADD R12, R12, 0x1 ;  /* 0x000000010c0c7836 */ /* 0x000fe20000000000 */
[----:B------:R2:W-:Y:S04]  /*1650*/  SYNCS.ARRIVE.TRANS64.A1T0 RZ, [R2+URZ+0x120], RZ ;  /* 0x000120ff02ff79a7 */ /* 0x0005e800081000ff */
[----:B------:R-:W-:-:S04]  /*1660*/  ISETP.NE.AND P0, PT, R12, 0x2, PT ;  /* 0x000000020c00780c */ /* 0x000fc80003f05270 */
[----:B------:R-:W-:Y:S02]  /*1670*/  SEL R12, R12, RZ, P0 ;  /* 0x000000ff0c0c7207 */ /* 0x000fe40000000000 */
[----:B--2---:R-:W-:-:S04]  /*1680*/  SEL R2, RZ, 0x1, P0 ;  /* 0x00000001ff027807 */ /* 0x004fc80000000000 */
[----:B------:R-:W-:-:S07]  /*1690*/  LOP3.LUT R11, R11, R2, RZ, 0x3c, !PT ;  /* 0x000000020b0b7212 */ /* 0x000fce00078e3cff */
.L_x_18:
[----:B------:R-:W-:Y:S01]  /*16a0*/  UMOV UR4, 0x400 ;  /* 0x0000040000047882 */ /* 0x000fe20000000000 */
[----:B------:R-:W-:Y:S01]  /*16b0*/  SHF.L.U32 R2, R17, 0x1f, RZ ;  /* 0x0000001f11027819 */ /* 0x000fe200000006ff */
[----:B-1----:R-:W-:Y:S01]  /*16c0*/  ULEA UR4, UR37, UR4, 0x18 ;  /* 0x0000000425047291 */ /* 0x002fe2000f8ec0ff */
[----:B------:R-:W-:Y:S01]  /*16d0*/  R2UR UR35, R15 ;  /* 0x000000000f2372ca */ /* 0x000fe200000e0000 */
[----:B------:R-:W-:Y:S01]  /*16e0*/  UISETP.GE.U32.AND UP0, UPT, UR13, 0x7f, UPT ;  /* 0x0000007f0d00788c */ /* 0x000fe2000bf06070 */
[----:B------:R-:W-:Y:S01]  /*16f0*/  R2UR UR11, R14 ;  /* 0x000000000e0b72ca */ /* 0x000fe200000e0000 */
[----:B------:R-:W-:Y:S01]  /*1700*/  ULEA UR8, UR6, UR4, 0x3 ;  /* 0x0000000406087291 */ /* 0x000fe2000f8e18ff */
[----:B------:R-:W-:-:S08]  /*1710*/  UMOV UR24, URZ ;  /* 0x000000ff00187c82 */ /* 0x000fd00008000000 */
[----:B------:R1:W2:Y:S01]  /*1720*/  SYNCS.PHASECHK.TRANS64.TRYWAIT P0, [UR8+0x40], R2 ;  /* 0x00004002ff0075a7 */ /* 0x0002a20008001108 */
[----:B------:R-:W-:Y:S02]  /*1730*/  USHF.L.U32 UR35, UR35, 0x7, URZ ;  /* 0x0000000723237899 */ /* 0x000fe400080006ff */
[----:B------:R-:W-:Y:S01]  /*1740*/  USHF.L.U32 UR11, UR11, 0x6, URZ ;  /* 0x000000060b0b7899 */ /* 0x000fe200080006ff */
[----:B------:R-:W-:Y:S11]  /*1750*/  BRA.U !UP0, `(.L_x_20) ;  /* 0x0000000108a87547 */ /* 0x000ff6000b800000 */
[----:B------:R-:W-:Y:S01]  /*1760*/  UMOV UR16, URZ ;  /* 0x000000ff00107c82 */ /* 0x000fe20008000000 */
[----:B------:R-:W-:-:S05]  /*1770*/  UMOV UR17, UR6 ;  /* 0x0000000600117c82 */ /* 0x000fca0008000000 */
.L_x_25:
[----:B-1----:R-:W-:Y:S01]  /*1780*/  ULEA UR33, UR17, UR4, 0x3 ;  /* 0x0000000411217291 */ /* 0x002fe2000f8e18ff */
[----:B--2---:R-:W-:Y:S01]  /*1790*/  @!P5 MOV R3, 0x6000 ;  /* 0x000060000003d802 */ /* 0x004fe20000000f00 */
[----:B--2---:R-:W-:Y:S10]  /*17a0*/  @P0 BRA `(.L_x_21) ;  /* 0x00000000000c0947 */ /* 0x004ff40003800000 */
[----:B------:R-:W-:-:S04]  /*17b0*/  SHF.L.U32 R4, R17, 0x1f, RZ ;  /* 0x0000001f11047819 */ /* 0x000fc800000006ff */
[----:B------:R-:W2:Y:S02]  /*17c0*/  SYNCS.PHASECHK.TRANS64.TRYWAIT P0, [UR33+0x40], R4 ;  /* 0x00004004ff0075a7 */ /* 0x000ea40008001121 */
[----:B--2---:R-:W-:Y:S05]  /*17d0*/  @!P0 BRA `(.L_x_22) ;  /* 0x0000005c00e88947 */ /* 0x004fea0003800000 */
.L_x_21:
[----:B------:R2:W-:Y:S01]  /*17e0*/  @!P5 SYNCS.ARRIVE.TRANS64 RZ, [UR33], R3 ;  /* 0x00000003ffffd9a7 */ /* 0x0005e20008000021 */
[----:B------:R-:W-:Y:S04]  /*17f0*/  BSSY.RECONVERGENT B0, `(.L_x_23) ;  /* 0x0000003000007945 */ /* 0x000fe80003800200 */
[----:B------:R-:W-:Y:S05]  /*1800*/  @P4 BRA `(.L_x_24) ;  /* 0x0000000000044947 */ /* 0x000fea0003800000 */
[----:B------:R-:W-:Y:S05]  /*1810*/  BPT.TRAP 0x1 ;  /* 0x000000040000795c */ /* 0x000fea0000300000 */
.L_x_24:
[----:B------:R-:W-:Y:S05]  /*1820*/  BSYNC.RECONVERGENT B0 ;  /* 0x0000000000007941 */ /* 0x000fea0003800200 */
.L_x_23:
[----:B------:R-:W-:Y:S02]  /*1830*/  UIADD3 UR6, UPT, UPT, UR17, 0x1, URZ ;  /* 0x0000000111067890 */ /* 0x000fe4000fffe0ff */
[----:B------:R-:W-:Y:S02]  /*1840*/  ULEA UR32, UR17, UR4, 0xe ;  /* 0x0000000411207291 */ /* 0x000fe4000f8e70ff */
[----:B------:R-:W-:Y:S02]  /*1850*/  UISETP.NE.AND UP0, UPT, UR6, 0x8, UPT ;  /* 0x000000080600788c */ /* 0x000fe4000bf05270 */
[----:B------:R-:W-:Y:S02]  /*1860*/  UIADD3 UR26, UP1, UPT, UR22, 0x80, URZ ;  /* 0x00000080161a7890 */ /* 0x000fe4000ff3e0ff */
[----:B------:R-:W-:Y:S02]  /*1870*/  USEL UR9, URZ, 0x1, UP0 ;  /* 0x00000001ff097887 */ /* 0x000fe40008000000 */
[----:B------:R-:W-:-:S02]  /*1880*/  USEL UR6, UR6, URZ, UP0 ;  /* 0x000000ff06067287 */ /* 0x000fc40008000000 */
[----:B------:R-:W-:Y:S02]  /*1890*/  UIADD3 UR20, UP0, UPT, UR22, 0x180, URZ ;  /* 0x0000018016147890 */ /* 0x000fe4000ff1e0ff */
[----:B------:R-:W-:Y:S01]  /*18a0*/  ULEA UR8, UR6, UR4, 0x3 ;  /* 0x0000000406087291 */ /* 0x000fe2000f8e18ff */
[----:B------:R-:W-:Y:S01]  /*18b0*/  LOP3.LUT R17, R17, UR9, RZ, 0x3c, !PT ;  /* 0x0000000911117c12 */ /* 0x000fe2000f8e3cff */
[----:B------:R-:W-:Y:S02]  /*18c0*/  USHF.L.U32 UR34, UR16, 0x6, URZ ;  /* 0x0000000610227899 */ /* 0x000fe400080006ff */
[----:B------:R-:W-:Y:S01]  /*18d0*/  UIADD3.X UR27, UPT, UPT, URZ, UR23, URZ, UP1, !UPT ;  /* 0x00000017ff1b7290 */ /* 0x000fe20008ffe4ff */
[----:B-1----:R-:W-:Y:S01]  /*18e0*/  SHF.L.U32 R2, R17, 0x1f, RZ ;  /* 0x0000001f11027819 */ /* 0x002fe200000006ff */
[----:B------:R-:W-:Y:S02]  /*18f0*/  UIADD3 UR32, UPT, UPT, UR32, 0x6400, URZ ;  /* 0x0000640020207890 */ /* 0x000fe4000fffe0ff */
[----:B------:R-:W-:Y:S01]  /*1900*/  UIADD3.X UR21, UPT, UPT, URZ, UR23, URZ, UP0, !UPT ;  /* 0x00000017ff157290 */ /* 0x000fe200087fe4ff */
[----:B------:R1:W1:Y:S01]  /*1910*/  SYNCS.PHASECHK.TRANS64.TRYWAIT P0, [UR8+0x40], R2 ;  /* 0x00004002ff0075a7 */ /* 0x0002620008001108 */
[----:B------:R-:W-:Y:S01]  /*1920*/  ULEA UR8, UR17, UR4, 0xd ;  /* 0x0000000411087291 */ /* 0x000fe2000f8e68ff */
[----:B------:R-:W-:Y:S01]  /*1930*/  UMOV UR18, 0x0 ;  /* 0x0000000000127882 */ /* 0x000fe20000000000 */
[----:B------:R-:W-:-:S02]  /*1940*/  UMOV UR19, 0x10000000 ;  /* 0x1000000000137882 */ /* 0x000fc40000000000 */
[----:B------:R-:W-:Y:S01]  /*1950*/  UIADD3 UR8, UPT, UPT, UR8, 0x26400, URZ ;  /* 0x0002640008087890 */ /* 0x000fe2000fffe0ff */
[----:B------:R1:W-:Y:S01]  /*1960*/  UTMALDG.3D [UR32], [UR26], desc[UR18] ;  /* 0x000012201a0075b4 */ /* 0x0003e20008011000 */
[----:B------:R-:W-:Y:S01]  /*1970*/  UMOV UR12, UR36 ;  /* 0x00000024000c7c82 */ /* 0x000fe20008000000 */
[----:B------:R-:W-:Y:S01]  /*1980*/  UMOV UR9, UR33 ;  /* 0x0000002100097c82 */ /* 0x000fe20008000000 */
[----:B------:R-:W-:Y:S01]  /*1990*/  UMOV UR10, UR34 ;  /* 0x00000022000a7c82 */ /* 0x000fe20008000000 */
[----:B------:R-:W-:Y:S01]  /*19a0*/  UIADD3 UR16, UPT, UPT, UR16, 0x1, URZ ;  /* 0x0000000110107890 */ /* 0x000fe2000fffe0ff */
[----:B------:R-:W-:Y:S01]  /*19b0*/  UMOV UR24, UR5 ;  /* 0x0000000500187c82 */ /* 0x000fe20008000000 */
[----:B------:R-:W-:Y:S02]  /*19c0*/  UMOV UR17, UR6 ;  /* 0x0000000600117c82 */ /* 0x000fe40008000000 */
[----:B------:R1:W-:Y:S01]  /*19d0*/  UTMALDG.3D [UR8], [UR20], desc[UR18] ;  /* 0x00001208140075b4 */ /* 0x0003e20008011000 */
[----:B------:R-:W-:-:S09]  /*19e0*/  UISETP.NE.AND UP0, UPT, UR16, UR5, UPT ;  /* 0x000000051000728c */ /* 0x000fd2000bf05270 */
[----:B------:R-:W-:Y:S05]  /*19f0*/  BRA.U UP0, `(.L_x_25) ;  /* 0xfffffffd00607547 */ /* 0x000fea000b83ffff */
.L_x_20:
[----:B-1----:R-:W-:Y:S01]  /*1a00*/  ULEA UR8, UR6, UR4, 0x3 ;  /* 0x0000000406087291 */ /* 0x002fe2000f8e18ff */
[----:B------:R-:W-:Y:S01]  /*1a10*/  SHF.L.U32 R2, R17, 0x1f, RZ ;  /* 0x0000001f11027819 */ /* 0x000fe200000006ff */
[----:B------:R-:W-:Y:S01]  /*1a20*/  @!P1 SYNCS.ARRIVE.TRANS64.A1T0 RZ, [UR4+0xb8], RZ ;  /* 0x0000b8ffffff99a7 */ /* 0x000fe20008100004 */
[----:B------:R-:W-:-:S06]  /*1a30*/  UISETP.GT.AND UP0, UPT, UR15, UR14, UPT ;  /* 0x0000000e0f00728c */ /* 0x000fcc000bf04270 */
[----:B--2---:R1:W2:Y:S03]  /*1a40*/  SYNCS.PHASECHK.TRANS64.TRYWAIT P0, [UR8+0x40], R2 ;  /* 0x00004002ff0075a7 */ /* 0x0042a60008001108 */
[----:B------:R-:W-:Y:S05]  /*1a50*/  BRA.U !UP0, `(.L_x_26) ;  /* 0x0000000108ac7547 */ /* 0x000fea000b800000 */
[----:B------:R-:W-:Y:S01]  /*1a60*/  UIADD3 UR21, UPT, UPT, UR7, UR24, URZ ;  /* 0x0000001807157290 */ /* 0x000fe2000fffe0ff */
[----:B------:R-:W-:-:S11]  /*1a70*/  UMOV UR25, UR6 ;  /* 0x0000000600197c82 */ /* 0x000fd60008000000 */
.L_x_31:
[----:B-1----:R-:W-:Y:S01]  /*1a80*/  ULEA UR17, UR25, UR4, 0x3 ;  /* 0x0000000419117291 */ /* 0x002fe2000f8e18ff */
[----:B--2---:R-:W-:Y:S01]  /*1a90*/  @!P5 MOV R3, 0x6000 ;  /* 0x000060000003d802 */ /* 0x004fe20000000f00 */
[----:B--2---:R-:W-:Y:S10]  /*1aa0*/  @P0 BRA `(.L_x_27) ;  /* 0x00000000000c0947 */ /* 0x004ff40003800000 */
[----:B------:R-:W-:-:S04]  /*1ab0*/  SHF.L.U32 R4, R17, 0x1f, RZ ;  /* 0x0000001f11047819 */ /* 0x000fc800000006ff */
[----:B------:R-:W2:Y:S02]  /*1ac0*/  SYNCS.PHASECHK.TRANS64.TRYWAIT P0, [UR17+0x40], R4 ;  /* 0x00004004ff0075a7 */ /* 0x000ea40008001111 */
[----:B--2---:R-:W-:Y:S05]  /*1ad0*/  @!P0 BRA `(.L_x_28) ;  /* 0x0000005c00408947 */ /* 0x004fea0003800000 */
.L_x_27:
[----:B------:R2:W-:Y:S01]  /*1ae0*/  @!P5 SYNCS.ARRIVE.TRANS64 RZ, [UR17], R3 ;  /* 0x00000003ffffd9a7 */ /* 0x0005e20008000011 */
[----:B------:R-:W-:Y:S04]  /*1af0*/  BSSY.RECONVERGENT B0, `(.L_x_29) ;  /* 0x0000003000007945 */ /* 0x000fe80003800200 */
[----:B------:R-:W-:Y:S05]  /*1b00*/  @P4 BRA `(.L_x_30) ;  /* 0x0000000000044947 */ /* 0x000fea0003800000 */
[----:B------:R-:W-:Y:S05]  /*1b10*/  BPT.TRAP 0x1 ;  /* 0x000000040000795c */ /* 0x000fea0000300000 */
.L_x_30:
[----:B------:R-:W-:Y:S05]  /*1b20*/  BSYNC.RECONVERGENT B0 ;  /* 0x0000000000007941 */ /* 0x000fea0003800200 */
.L_x_29:
        /* <DEDUP_REMOVED lines=10> */
[----:B------:R-:W-:Y:S01]  /*1bd0*/  UIADD3 UR16, UPT, UPT, UR16, 0x6400, URZ ;  /* 0x0000640010107890 */ /* 0x000fe2000fffe0ff */
[----:B-1----:R-:W-:Y:S01]  /*1be0*/  SHF.L.U32 R2, R17, 0x1f, RZ ;  /* 0x0000001f11027819 */ /* 0x002fe200000006ff */
[----:B------:R-:W-:Y:S02]  /*1bf0*/  UIADD3.X UR31, UPT, UPT, URZ, UR23, URZ, UP1, !UPT ;  /* 0x00000017ff1f7290 */ /* 0x000fe40008ffe4ff */
[----:B------:R-:W-:Y:S01]  /*1c00*/  UIADD3.X UR29, UPT, UPT, URZ, UR23, URZ, UP0, !UPT ;  /* 0x00000017ff1d7290 */ /* 0x000fe200087fe4ff */
[----:B------:R1:W1:Y:S01]  /*1c10*/  SYNCS.PHASECHK.TRANS64.TRYWAIT P0, [UR8+0x40], R2 ;  /* 0x00004002ff0075a7 */ /* 0x0002620008001108 */
[----:B------:R-:W-:Y:S01]  /*1c20*/  ULEA UR8, UR25, UR4, 0xd ;  /* 0x0000000419087291 */ /* 0x000fe2000f8e68ff */
[----:B------:R-:W-:Y:S01]  /*1c30*/  UMOV UR26, 0x0 ;  /* 0x00000000001a7882 */ /* 0x000fe20000000000 */
[----:B------:R-:W-:-:S02]  /*1c40*/  UMOV UR27, 0x10000000 ;  /* 0x10000000001b7882 */ /* 0x000fc40000000000 */
[----:B------:R-:W-:Y:S01]  /*1c50*/  UIADD3 UR8, UPT, UPT, UR8, 0x26400, URZ ;  /* 0x0002640008087890 */ /* 0x000fe2000fffe0ff */
[----:B------:R-:W-:Y:S01]  /*1c60*/  UMOV UR19, UR35 ;  /* 0x0000002300137c82 */ /* 0x000fe20008000000 */
[----:B------:R-:W-:Y:S01]  /*1c70*/  UMOV UR20, UR36 ;  /* 0x0000002400147c82 */ /* 0x000fe20008000000 */
[----:B------:R-:W-:Y:S01]  /*1c80*/  UMOV UR12, UR36 ;  /* 0x00000024000c7c82 */ /* 0x000fe20008000000 */
[----:B------:R-:W-:Y:S01]  /*1c90*/  UMOV UR9, UR17 ;  /* 0x0000001100097c82 */ /* 0x000fe20008000000 */
[----:B------:R-:W-:Y:S01]  /*1ca0*/  UMOV UR10, UR18 ;  /* 0x00000012000a7c82 */ /* 0x000fe20008000000 */
[----:B------:R1:W-:Y:S01]  /*1cb0*/  UTMALDG.3D [UR16], [UR30], desc[UR26] ;  /* 0x00001a101e0075b4 */ /* 0x0003e20008011000 */
[----:B------:R-:W-:Y:S01]  /*1cc0*/  UIADD3 UR24, UPT, UPT, UR24, 0x1, URZ ;  /* 0x0000000118187890 */ /* 0x000fe2000fffe0ff */
[----:B------:R-:W-:-:S03]  /*1cd0*/  UMOV UR25, UR6 ;  /* 0x0000000600197c82 */ /* 0x000fc60008000000 */
[----:B------:R-:W-:Y:S01]  /*1ce0*/  UISETP.NE.AND UP0, UPT, UR24, UR21, UPT ;  /* 0x000000151800728c */ /* 0x000fe2000bf05270 */
[----:B------:R1:W-:Y:S08]  /*1cf0*/  UTMALDG.3D [UR8], [UR28], desc[UR26] ;  /* 0x00001a081c0075b4 */ /* 0x0003f00008011000 */
[----:B------:R-:W-:Y:S05]  /*1d00*/  BRA.U UP0, `(.L_x_31) ;  /* 0xfffffffd005c7547 */ /* 0x000fea000b83ffff */
.L_x_26:
[C---:B-1----:R-:W-:Y:S01]  /*1d10*/  LEA R2, R16.reuse, UR4, 0x3 ;  /* 0x0000000410027c11 */ /* 0x042fe2000f8e18ff */
[----:B------:R-:W-:Y:S01]  /*1d20*/  NOP ;  /* 0x0000000000007918 */ /* 0x000fe20000000000 */
[----:B--2---:R-:W-:Y:S02]  /*1d30*/  SHF.L.U32 R3, R13, 0x1f, RZ ;  /* 0x0000001f0d037819 */ /* 0x004fe400000006ff */
[----:B------:R-:W-:Y:S02]  /*1d40*/  LEA R4, R16, UR4, 0x4 ;  /* 0x0000000410047c11 */ /* 0x000fe4000f8e20ff */
[----:B------:R-:W1:Y:S02]  /*1d50*/  SYNCS.PHASECHK.TRANS64.TRYWAIT P0, [R2+URZ+0xc0], R3 ;  /* 0x0000c003020075a7 */ /* 0x000e6400080011ff */
[----:B-1----:R-:W-:Y:S05]  /*1d60*/  @!P0 BRA `(.L_x_32) ;  /* 0x0000005800b48947 */ /* 0x002fea0003800000 */
.L_x_122:
[----:B------:R-:W2:Y:S01]  /*1d70*/  LDS.128 R4, [R4+0x150] ;  /* 0x0001500004047984 */ /* 0x000ea20000000c00 */
[----:B---3--:R-:W-:Y:S01]  /*1d80*/  ISETP.GE.AND P0, PT, R40, 0x1, PT ;  /* 0x000000012800780c */ /* 0x008fe20003f06270 */
[----:B-1----:R-:W-:Y:S01]  /*1d90*/  VIADD R2, R2, 0xd0 ;  /* 0x000000d002027836 */ /* 0x002fe20000000000 */
[----:B------:R-:W-:Y:S01]  /*1da0*/  @!PT LDS RZ, [RZ] ;  /* 0x00000000fffff984 */ /* 0x000fe20000000800 */
[----:B------:R-:W-:Y:S01]  /*1db0*/  @!PT LDS RZ, [RZ] ;  /* 0x00000000fffff984 */ /* 0x000fe20000000800 */
[----:B------:R-:W-:Y:S01]  /*1dc0*/  @!PT LDS RZ, [RZ] ;  /* 0x00000000fffff984 */ /* 0x000fe20000000800 */
[----:B------:R-:W-:Y:S01]  /*1dd0*/  @!PT LDS RZ, [RZ] ;  /* 0x00000000fffff984 */ /* 0x000fe20000000800 */
[----:B------:R1:W-:Y:S06]  /*1de0*/  MEMBAR.ALL.CTA ;  /* 0x0000000000007992 */ /* 0x0003ec0000008000 */
[----:B-1----:R-:W1:Y:S01]  /*1df0*/  FENCE.VIEW.ASYNC.S ;  /* 0x00000000000073c6 */ /* 0x002e620000000000 */
[----:B------:R-:W-:-:S04]  /*1e00*/  PRMT R2, RZ, 0x654, R2 ;  /* 0x00000654ff027816 */ /* 0x000fc80000000002 */
[----:B-1----:R1:W-:Y:S01]  /*1e10*/  SYNCS.ARRIVE.TRANS64.RED.A1T0 RZ, [R2+URZ], RZ ;  /* 0x000000ff02ff79a7 */ /* 0x0023e200081004ff */
[----:B--2---:R-:W-:-:S13]  /*1e20*/  LOP3.LUT P2, RZ, R6, 0x1, RZ, 0xc0, !PT ;  /* 0x0000000106ff7812 */ /* 0x004fda000784c0ff */
[----:B------:R-:W-:Y:S01]  /*1e30*/  @P2 SHF.R.U32.HI R3, RZ, 0x10, R5 ;  /* 0x00000010ff032819 */ /* 0x000fe20000011605 */
[----:B------:R-:W-:Y:S01]  /*1e40*/  VOTEU.ANY UP0, P2 ;  /* 0x0000000000ff7886 */ /* 0x000fe20001000100 */
[----:B------:R-:W-:Y:S02]  /*1e50*/  @P2 MOV R10, R4 ;  /* 0x00000004000a2202 */ /* 0x000fe40000000f00 */
[----:B------:R-:W-:Y:S02]  /*1e60*/  @P2 R2UR.BROADCAST UR8, R3 ;  /* 0x00000000030822ca */ /* 0x000fe400008e0000 */
[----:B------:R-:W-:-:S11]  /*1e70*/  @P2 LOP3.LUT R9, R5, 0xffff, RZ, 0xc0, !PT ;  /* 0x0000ffff05092812 */ /* 0x000fd600078ec0ff */
[----:B------:R-:W-:Y:S01]  /*1e80*/  @UP0 UMOV UR36, UR8 ;  /* 0x0000000800240c82 */ /* 0x000fe20008000000 */
[----:B-1----:R-:W-:Y:S05]  /*1e90*/  @!P0 BRA `(.L_x_33) ;  /* 0x0000000000b88947 */ /* 0x002fea0003800000 */
[----:B------:R-:W4:Y:S01]  /*1ea0*/  LDC.64 R4, c[0x0][0xb18] ;  /* 0x0002c600ff047b82 */ /* 0x000f220000000a00 */
[----:B------:R-:W-:-:S07]  /*1eb0*/  ISETP.NE.AND P3, PT, R40, 0x1, PT ;  /* 0x000000012800780c */ /* 0x000fce0003f65270 */
[----:B------:R-:W1:Y:S08]  /*1ec0*/  LDC.64 R6, c[0x0][0xb10] ;  /* 0x0002c400ff067b82 */ /* 0x000e700000000a00 */
[----:B------:R-:W2:Y:S08]  /*1ed0*/  LDC R14, c[0x0][0xb20] ;  /* 0x0002c800ff0e7b82 */ /* 0x000eb00000000800 */
[----:B------:R-:W3:Y:S01]  /*1ee0*/  LDC R15, c[0x0][0xb0c] ;  /* 0x0002c300ff0f7b82 */ /* 0x000ee20000000800 */
[----:B----4-:R-:W-:Y:S01]  /*1ef0*/  IMAD.HI.U32 R19, R0, R5, RZ ;  /* 0x0000000500137227 */ /* 0x010fe200078e00ff */
[----:B------:R-:W-:-:S03]  /*1f00*/  ISETP.NE.AND P0, PT, R4, 0x1, PT ;  /* 0x000000010400780c */ /* 0x000fc60003f05270 */
[----:B------:R-:W-:-:S03]  /*1f10*/  IMAD.HI.U32 R5, R9, R5, RZ ;  /* 0x0000000509057227 */ /* 0x000fc600078e00ff */
[----:B------:R-:W4:Y:S01]  /*1f20*/  LDC.64 R2, c[0x0][0xb28] ;  /* 0x0002ca00ff027b82 */ /* 0x000f220000000a00 */
[----:B-1----:R-:W-:-:S04]  /*1f30*/  IMAD.HI.U32 R20, R8, R6, RZ ;  /* 0x0000000608147227 */ /* 0x002fc800078e00ff */
[----:B------:R-:W-:Y:S01]  /*1f40*/  IMAD.HI.U32 R21, R10, R6, RZ ;  /* 0x000000060a157227 */ /* 0x000fe200078e00ff */
[----:B------:R-:W-:Y:S02]  /*1f50*/  SHF.R.U32.HI R20, RZ, R7, R20 ;  /* 0x00000007ff147219 */ /* 0x000fe40000011614 */
[-C--:B--2---:R-:W-:Y:S02]  /*1f60*/  SHF.R.U32.HI R19, RZ, R14.reuse, R19 ;  /* 0x0000000eff137219 */ /* 0x084fe40000011613 */
[----:B------:R-:W-:Y:S02]  /*1f70*/  SHF.R.U32.HI R5, RZ, R14, R5 ;  /* 0x0000000eff057219 */ /* 0x000fe40000011605 */
[----:B------:R-:W-:Y:S02]  /*1f80*/  SEL R19, R0, R19, !P0 ;  /* 0x0000001300137207 */ /* 0x000fe40004000000 */
[----:B------:R-:W-:Y:S02]  /*1f90*/  SHF.R.U32.HI R21, RZ, R7, R21 ;  /* 0x00000007ff157219 */ /* 0x000fe40000011615 */
[----:B---3--:R-:W-:-:S02]  /*1fa0*/  ISETP.NE.AND P1, PT, R15, 0x1, PT ;  /* 0x000000010f00780c */ /* 0x008fc40003f25270 */
[----:B------:R-:W-:Y:S02]  /*1fb0*/  SEL R5, R9, R5, !P0 ;  /* 0x0000000509057207 */ /* 0x000fe40004000000 */
[----:B------:R-:W-:Y:S02]  /*1fc0*/  SEL R20, R8, R20, !P1 ;  /* 0x0000001408147207 */ /* 0x000fe40004800000 */
[----:B------:R-:W-:Y:S01]  /*1fd0*/  SEL R21, R10, R21, !P1 ;  /* 0x000000150a157207 */ /* 0x000fe20004800000 */
[----:B----4-:R-:W-:-:S04]  /*1fe0*/  IMAD.HI.U32 R18, R19, R2, RZ ;  /* 0x0000000213127227 */ /* 0x010fc800078e00ff */
        /* <DEDUP_REMOVED lines=10> */
[----:B------:R-:W-:-:S04]  /*2090*/  @!P0 IMAD.HI.U32 R7, R21, R2, RZ ;  /* 0x0000000215078227 */ /* 0x000fc800078e00ff */
[----:B------:R-:W-:Y:S01]  /*20a0*/  IMAD.MOV R2, RZ, RZ, -R6 ;  /* 0x000000ffff027224 */ /* 0x000fe200078e0a06 */
[----:B------:R-:W-:Y:S02]  /*20b0*/  @!P0 SHF.R.U32.HI R3, RZ, R3, R7 ;  /* 0x00000003ff038219 */ /* 0x000fe40000011607 */
[----:B------:R-:W-:Y:S01]  /*20c0*/  IADD3 R7, PT, PT, -R5, RZ, RZ ;  /* 0x000000ff05077210 */ /* 0x000fe20007ffe1ff */
[----:B------:R-:W-:Y:S01]  /*20d0*/  IMAD R2, R40, R2, R5 ;  /* 0x0000000228027224 */ /* 0x000fe200078e0205 */
        /* <DEDUP_REMOVED lines=10> */
.L_x_33:
[----:B------:R-:W1:Y:S02]  /*2180*/  LDCU UR8, c[0x0][0xb30] ;  /* 0x00016600ff0877ac */ /* 0x000e640008000800 */
[----:B-1----:R-:W-:-:S09]  /*2190*/  UISETP.NE.AND UP0, UPT, UR8, 0x1, UPT ;  /* 0x000000010800788c */ /* 0x002fd2000bf05270 */
[----:B------:R-:W-:Y:S05]  /*21a0*/  BRA.U UP0, `(.L_x_34) ;  /* 0x0000000100407547 */ /* 0x000fea000b800000 */
[----:B------:R-:W1:Y:S08]  /*21b0*/  LDC.64 R4, c[0x0][0xb10] ;  /* 0x0002c400ff047b82 */ /* 0x000e700000000a00 */
[----:B------:R-:W2:Y:S08]  /*21c0*/  LDC.64 R2, c[0x0][0xb18] ;  /* 0x0002c600ff027b82 */ /* 0x000eb00000000a00 */
[----:B------:R-:W3:Y:S08]  /*21d0*/  LDC R6, c[0x0][0xb20] ;  /* 0x0002c800ff067b82 */ /* 0x000ef00000000800 */
[----:B------:R-:W4:Y:S01]  /*21e0*/  LDC R7, c[0x0][0xb0c] ;  /* 0x0002c300ff077b82 */ /* 0x000f220000000800 */
[----:B-1----:R-:W-:-:S05]  /*21f0*/  IMAD.HI.U32 R4, R10, R4, RZ ;  /* 0x000000040a047227 */ /* 0x002fca00078e00ff */
[----:B------:R-:W-:Y:S01]  /*2200*/  SHF.R.U32.HI R4, RZ, R5, R4 ;  /* 0x00000005ff047219 */ /* 0x000fe20000011604 */
[----:B--2---:R-:W-:Y:S01]  /*2210*/  IMAD.HI.U32 R3, R9, R3, RZ ;  /* 0x0000000309037227 */ /* 0x004fe200078e00ff */
[----:B------:R-:W-:-:S04]  /*2220*/  ISETP.NE.AND P0, PT, R2, 0x1, PT ;  /* 0x000000010200780c */ /* 0x000fc80003f05270 */
[----:B---3--:R-:W-:-:S04]  /*2230*/  SHF.R.U32.HI R3, RZ, R6, R3 ;  /* 0x00000006ff037219 */ /* 0x008fc80000011603 */
[----:B------:R-:W-:Y:S02]  /*2240*/  SEL R3, R9, R3, !P0 ;  /* 0x0000000309037207 */ /* 0x000fe40004000000 */
[----:B----4-:R-:W-:-:S04]  /*2250*/  ISETP.NE.AND P1, PT, R7, 0x1, PT ;  /* 0x000000010700780c */ /* 0x010fc80003f25270 */
[----:B------:R-:W-:-:S05]  /*2260*/  SEL R4, R10, R4, !P1 ;  /* 0x000000040a047207 */ /* 0x000fca0004800000 */
[----:B------:R-:W-:Y:S02]  /*2270*/  IMAD.IADD R5, R3, 0x1, -R4 ;  /* 0x0000000103057824 */ /* 0x000fe400078e0a04 */
[----:B------:R-:W-:Y:S02]  /*2280*/  IMAD.IADD R3, R4, 0x1, -R3 ;  /* 0x0000000104037824 */ /* 0x000fe400078e0a03 */
[----:B------:R-:W-:Y:S02]  /*2290*/  IMAD R10, R5, R7, R10 ;  /* 0x00000007050a7224 */ /* 0x000fe400078e020a */
[----:B------:R-:W-:-:S07]  /*22a0*/  IMAD R9, R3, R2, R9 ;  /* 0x0000000203097224 */ /* 0x000fce00078e0209 */
.L_x_34:
[----:B------:R-:W-:Y:S01]  /*22b0*/  VIADD R16, R16, 0x1 ;  /* 0x0000000110107836 */ /* 0x000fe20000000000 */
[----:B------:R-:W-:Y:S01]  /*22c0*/  PLOP3.LUT P1, PT, PT, PT, PT, 0x80, 0x8 ;  /* 0x000000000008781c */ /* 0x000fe20003f2f070 */
[----:B------:R-:W-:Y:S02]  /*22d0*/  IMAD.IADD R15, R10, 0x1, R87 ;  /* 0x000000010a0f7824 */ /* 0x000fe400078e0257 */
[----:B------:R-:W-:Y:S01]  /*22e0*/  IMAD.IADD R14, R9, 0x1, R86 ;  /* 0x00000001090e7824 */ /* 0x000fe200078e0256 */
[----:B------:R-:W-:-:S04]  /*22f0*/  ISETP.NE.AND P0, PT, R16, 0x2, PT ;  /* 0x000000021000780c */ /* 0x000fc80003f05270 */
[----:B------:R-:W-:Y:S02]  /*2300*/  SEL R2, RZ, 0x1, P0 ;  /* 0x00000001ff027807 */ /* 0x000fe40000000000 */
[----:B------:R-:W-:Y:S02]  /*2310*/  SEL R16, R16, RZ, P0 ;  /* 0x000000ff10107207 */ /* 0x000fe40000000000 */
[----:B------:R-:W-:Y:S01]  /*2320*/  LOP3.LUT R13, R13, R2, RZ, 0x3c, !PT ;  /* 0x000000020d0d7212 */ /* 0x000fe200078e3cff */
[----:B------:R-:W-:Y:S06]  /*2330*/  @P2 BRA `(.L_x_35) ;  /* 0xfffffff000982947 */ /* 0x000fec000383ffff */
[----:B------:R-:W-:Y:S01]  /*2340*/  UIADD3 UR4, UPT, UPT, UR4, 0x40, URZ ;  /* 0x0000004004047890 */ /* 0x000fe2000fffe0ff */
[----:B------:R-:W-:-:S03]  /*2350*/  SHF.L.U32 R2, R17, 0x1f, RZ ;  /* 0x0000001f11027819 */ /* 0x000fc600000006ff */
[----:B------:R-:W-:-:S09]  /*2360*/  ULEA UR5, UR6, UR4, 0x3 ;  /* 0x0000000406057291 */ /* 0x000fd2000f8e18ff */
[----:B------:R-:W1:Y:S02]  /*2370*/  SYNCS.PHASECHK.TRANS64.TRYWAIT P0, [UR5], R2 ;  /* 0x00000002ff0075a7 */ /* 0x000e640008001105 */
[----:B-1----:R-:W-:Y:S05]  /*2380*/  @!P0 BRA `(.L_x_36) ;  /* 0x0000005400408947 */ /* 0x002fea0003800000 */
.L_x_124:
[----:B------:R-:W-:-:S04]  /*2390*/  UIADD3 UR6, UPT, UPT, UR6, 0x1, URZ ;  /* 0x0000000106067890 */ /* 0x000fc8000fffe0ff */
[----:B------:R-:W-:-:S04]  /*23a0*/  UISETP.NE.AND UP0, UPT, UR6, 0x8, UPT ;  /* 0x000000080600788c */ /* 0x000fc8000bf05270 */
[----:B------:R-:W-:Y:S02]  /*23b0*/  USEL UR7, URZ, 0x1, UP0 ;  /* 0x00000001ff077887 */ /* 0x000fe40008000000 */
[----:B------:R-:W-:-:S04]  /*23c0*/  USEL UR6, UR6, URZ, UP0 ;  /* 0x000000ff06067287 */ /* 0x000fc80008000000 */
[----:B------:R-:W-:Y:S01]  /*23d0*/  ULEA UR5, UR6, UR4, 0x3 ;  /* 0x0000000406057291 */ /* 0x000fe2000f8e18ff */
[----:B-1----:R-:W-:-:S04]  /*23e0*/  LOP3.LUT R2, R17, UR7, RZ, 0x3c, !PT ;  /* 0x0000000711027c12 */ /* 0x002fc8000f8e3cff */
[----:B------:R-:W-:-:S04]  /*23f0*/  SHF.L.U32 R3, R2, 0x1f, RZ ;  /* 0x0000001f02037819 */ /* 0x000fc800000006ff */
[----:B------:R-:W1:Y:S02]  /*2400*/  SYNCS.PHASECHK.TRANS64.TRYWAIT P0, [UR5], R3 ;  /* 0x00000003ff0075a7 */ /* 0x000e640008001105 */
[----:B-1----:R-:W-:Y:S05]  /*2410*/  @!P0 BRA `(.L_x_37) ;  /* 0x0000005400348947 */ /* 0x002fea0003800000 */
.L_x_126:
[----:B------:R-:W-:-:S04]  /*2420*/  UIADD3 UR6, UPT, UPT, UR6, 0x1, URZ ;  /* 0x0000000106067890 */ /* 0x000fc8000fffe0ff */
[----:B------:R-:W-:-:S04]  /*2430*/  UISETP.NE.AND UP0, UPT, UR6, 0x8, UPT ;  /* 0x000000080600788c */ /* 0x000fc8000bf05270 */
[----:B------:R-:W-:Y:S02]  /*2440*/  USEL UR7, URZ, 0x1, UP0 ;  /* 0x00000001ff077887 */ /* 0x000fe40008000000 */
[----:B------:R-:W-:-:S04]  /*2450*/  USEL UR6, UR6, URZ, UP0 ;  /* 0x000000ff06067287 */ /* 0x000fc80008000000 */
[----:B------:R-:W-:Y:S01]  /*2460*/  ULEA UR5, UR6, UR4, 0x3 ;  /* 0x0000000406057291 */ /* 0x000fe2000f8e18ff */
[----:B------:R-:W-:-:S04]  /*2470*/  LOP3.LUT R2, R2, UR7, RZ, 0x3c, !PT ;  /* 0x0000000702027c12 */ /* 0x000fc8000f8e3cff */
[----:B-1----:R-:W-:-:S04]  /*2480*/  SHF.L.U32 R3, R2, 0x1f, RZ ;  /* 0x0000001f02037819 */ /* 0x002fc800000006ff */
[----:B------:R-:W1:Y:S02]  /*2490*/  SYNCS.PHASECHK.TRANS64.TRYWAIT P0, [UR5], R3 ;  /* 0x00000003ff0075a7 */ /* 0x000e640008001105 */
[----:B-1----:R-:W-:Y:S05]  /*24a0*/  @!P0 BRA `(.L_x_38) ;  /* 0x0000005400288947 */ /* 0x002fea0003800000 */
.L_x_128:
        /* <DEDUP_REMOVED lines=9> */
.L_x_130:
        /* <DEDUP_REMOVED lines=9> */
.L_x_132:
        /* <DEDUP_REMOVED lines=9> */
.L_x_134:
        /* <DEDUP_REMOVED lines=9> */
.L_x_136:
[----:B------:R-:W-:-:S04]  /*26f0*/  UIADD3 UR6, UPT, UPT, UR6, 0x1, URZ ;  /* 0x0000000106067890 */ /* 0x000fc8000fffe0ff */
[----:B------:R-:W-:-:S04]  /*2700*/  UISETP.NE.AND UP0, UPT, UR6, 0x8, UPT ;  /* 0x000000080600788c */ /* 0x000fc8000bf05270 */
[----:B------:R-:W-:Y:S02]  /*2710*/  USEL UR5, URZ, 0x1, UP0 ;  /* 0x00000001ff057887 */ /* 0x000fe40008000000 */
[----:B------:R-:W-:-:S04]  /*2720*/  USEL UR6, UR6, URZ, UP0 ;  /* 0x000000ff06067287 */ /* 0x000fc80008000000 */
[----:B------:R-:W-:Y:S01]  /*2730*/  ULEA UR6, UR6, UR4, 0x3 ;  /* 0x0000000406067291 */ /* 0x000fe2000f8e18ff */
[----:B------:R-:W-:-:S04]  /*2740*/  LOP3.LUT R2, R2, UR5, RZ, 0x3c, !PT ;  /* 0x0000000502027c12 */ /* 0x000fc8000f8e3cff */
[----:B------:R-:W-:Y:S01]  /*2750*/  SHF.L.U32 R2, R2, 0x1f, RZ ;  /* 0x0000001f02027819 */ /* 0x000fe200000006ff */
[----:B-1--4-:R-:W-:-:S07]  /*2760*/  IMAD.U32 R0, RZ, RZ, UR6 ;  /* 0x00000006ff007e24 */ /* 0x012fce000f8e00ff */
.L_x_43:
[----:B-1----:R1:W2:Y:S02]  /*2770*/  SYNCS.PHASECHK.TRANS64.TRYWAIT P0, [R0+URZ], R2 ;  /* 0x00000002000075a7 */ /* 0x0022a400080011ff */
[----:B--2---:R-:W-:Y:S05]  /*2780*/  @!P0 NANOSLEEP.SYNCS 0x989680 ;  /* 0x009896800000895d */ /* 0x004fea0003900000 */
[----:B------:R-:W2:Y:S02]  /*2790*/  @!P0 SYNCS.PHASECHK.TRANS64 P0, [R0+URZ], R2 ;  /* 0x00000002000085a7 */ /* 0x000ea400080010ff */
[----:B--2---:R-:W-:Y:S05]  /*27a0*/  @P0 EXIT ;  /* 0x000000000000094d */ /* 0x004fea0003800000 */
[----:B------:R-:W-:Y:S05]  /*27b0*/  BRA `(.L_x_43) ;  /* 0xfffffffc00ec7947 */ /* 0x000fea000383ffff */
.L_x_17:
[----:B------:R-:W-:-:S04]  /*27c0*/  UISETP.NE.AND UP1, UPT, UR37, URZ, UPT ;  /* 0x000000ff2500728c */ /* 0x000fc8000bf25270 */
[----:B------:R-:W-:-:S09]  /*27d0*/  UISETP.NE.OR UP1, UPT, UR8, 0x1, UP1 ;  /* 0x000000010800788c */ /* 0x000fd20008f25670 */
[----:B------:R-:W-:Y:S05]  /*27e0*/  BRA.U UP1, `(.L_x_44) ;  /* 0x0000000501487547 */ /* 0x000fea000b800000 */
[----:B------:R-:W-:Y:S01]  /*27f0*/  ISETP.NE.AND P2, PT, R2, RZ, PT ;  /* 0x000000ff0200720c */ /* 0x000fe20003f45270 */
[----:B------:R-:W-:Y:S01]  /*2800*/  IMAD.MOV.U32 R12, RZ, RZ, 0x1 ;  /* 0x00000001ff0c7424 */ /* 0x000fe200078e00ff */
[----:B------:R-:W-:Y:S02]  /*2810*/  CS2R R10, SRZ ;  /* 0x00000000000a7805 */ /* 0x000fe4000001ff00 */
[----:B------:R-:W-:Y:S01]  /*2820*/  CS2R R8, SRZ ;  /* 0x0000000000087805 */ /* 0x000fe2000001ff00 */
[----:B------:R-:W-:Y:S01]  /*2830*/  UMOV UR4, 0x400 ;  /* 0x0000040000047882 */ /* 0x000fe20000000000 */
[----:B------:R-:W-:Y:S01]  /*2840*/  UMOV UR6, URZ ;  /* 0x000000ff00067c82 */ /* 0x000fe20008000000 */
[----:B------:R-:W-:-:S12]  /*2850*/  ULEA UR37, UR37, UR4, 0x18 ;  /* 0x0000000425257291 */ /* 0x000fd8000f8ec0ff */
.L_x_48:
[----:B------:R-:W-:Y:S02]  /*2860*/  LEA R0, R8, UR37, 0x3 ;  /* 0x0000002508007c11 */ /* 0x000fe4000f8e18ff */
[----:B------:R-:W-:-:S03]  /*2870*/  SHF.L.U32 R4, R9, 0x1f, RZ ;  /* 0x0000001f09047819 */ /* 0x000fc600000006ff */
[----:B------:R-:W-:Y:S01]  /*2880*/  VIADD R5, R0, 0x130 ;  /* 0x0000013000057836 */ /* 0x000fe20000000000 */
[----:B------:R-:W1:Y:S02]  /*2890*/  SYNCS.PHASECHK.TRANS64.TRYWAIT P0, [R0+URZ+0x120], R4 ;  /* 0x00012004000075a7 */ /* 0x000e6400080011ff */
[----:B-1----:R-:W-:Y:S05]  /*28a0*/  @!P0 BRA `(.L_x_45) ;  /* 0x0000005000a08947 */ /* 0x002fea0003800000 */
.L_x_137:
[----:B------:R-:W-:Y:S01]  /*28b0*/  ULEA UR5, UR6, UR37, 0x3 ;  /* 0x0000002506057291 */ /* 0x000fe2000f8e18ff */
[----:B-1----:R-:W-:Y:S01]  /*28c0*/  PRMT R0, RZ, 0x654, R5 ;  /* 0x00000654ff007816 */ /* 0x002fe20000000005 */
[----:B------:R-:W-:Y:S01]  /*28d0*/  @!P2 IMAD.MOV.U32 R4, RZ, RZ, 0x10 ;  /* 0x00000010ff04a424 */ /* 0x000fe200078e00ff */
[----:B------:R-:W-:Y:S01]  /*28e0*/  SHF.L.U32 R5, R12, 0x1f, RZ ;  /* 0x0000001f0c057819 */ /* 0x000fe200000006ff */
[----:B------:R-:W-:Y:S01]  /*28f0*/  UIADD3 UR4, UPT, UPT, UR5, 0xc0, URZ ;  /* 0x000000c005047890 */ /* 0x000fe2000fffe0ff */
[----:B------:R1:W-:Y:S05]  /*2900*/  SYNCS.ARRIVE.TRANS64.RED.A1T0 RZ, [R0+URZ], RZ ;  /* 0x000000ff00ff79a7 */ /* 0x0003ea00081004ff */
[----:B------:R-:W-:Y:S01]  /*2910*/  IMAD.U32 R6, RZ, RZ, UR4 ;  /* 0x00000004ff067e24 */ /* 0x000fe2000f8e00ff */
[----:B------:R-:W2:Y:S04]  /*2920*/  SYNCS.PHASECHK.TRANS64.TRYWAIT P0, [UR5+0xd0], R5 ;  /* 0x0000d005ff0075a7 */ /* 0x000ea80008001105 */
[----:B------:R-:W-:Y:S01]  /*2930*/  PRMT R6, R2, 0x654, R6 ;  /* 0x0000065402067816 */ /* 0x000fe20000000006 */
[----:B-12---:R-:W-:Y:S06]  /*2940*/  @!P0 BRA `(.L_x_46) ;  /* 0x00000050008c8947 */ /* 0x006fec0003800000 */
.L_x_139:
[----:B------:R-:W-:Y:S01]  /*2950*/  ULEA UR4, UR6, UR37, 0x4 ;  /* 0x0000002506047291 */ /* 0x000fe2000f8e20ff */
[----:B------:R-:W-:Y:S01]  /*2960*/  SEL R3, R6, R3, !P2 ;  /* 0x0000000306037207 */ /* 0x000fe20005000000 */
[----:B------:R-:W-:Y:S01]  /*2970*/  UIADD3 UR5, UPT, UPT, UR5, 0xc0, URZ ;  /* 0x000000c005057890 */ /* 0x000fe2000fffe0ff */
[----:B-1----:R-:W-:Y:S01]  /*2980*/  LEA R0, R11, UR37, 0x3 ;  /* 0x000000250b007c11 */ /* 0x002fe2000f8e18ff */
[----:B------:R-:W-:Y:S01]  /*2990*/  UIADD3 UR4, UPT, UPT, UR4, 0x150, URZ ;  /* 0x0000015004047890 */ /* 0x000fe2000fffe0ff */
[----:B------:R1:W-:Y:S01]  /*29a0*/  @!P2 SYNCS.ARRIVE.TRANS64.RED RZ, [R3+URZ], R4 ;  /* 0x0000000403ffa9a7 */ /* 0x0003e200080004ff */
[----:B------:R-:W-:Y:S01]  /*29b0*/  UIADD3 UR6, UPT, UPT, UR6, 0x1, URZ ;  /* 0x0000000106067890 */ /* 0x000fe2000fffe0ff */
[----:B------:R-:W-:-:S03]  /*29c0*/  VIADD R8, R8, 0x1 ;  /* 0x0000000108087836 */ /* 0x000fc60000000000 */
[----:B------:R-:W-:Y:S02]  /*29d0*/  UISETP.NE.AND UP0, UPT, UR6, 0x2, UPT ;  /* 0x000000020600788c */ /* 0x000fe4000bf05270 */
[----:B------:R-:W-:Y:S01]  /*29e0*/  ISETP.NE.AND P0, PT, R8, 0x2, PT ;  /* 0x000000020800780c */ /* 0x000fe20003f05270 */
[----:B------:R-:W-:Y:S06]  /*29f0*/  UGETNEXTWORKID.BROADCAST [UR4], [UR5] ;  /* 0x00000000040073ca */ /* 0x000fec0008000100 */
[----:B------:R-:W-:Y:S02]  /*2a00*/  USEL UR4, URZ, 0x1, UP0 ;  /* 0x00000001ff047887 */ /* 0x000fe40008000000 */
[----:B------:R-:W-:-:S04]  /*2a10*/  USEL UR6, UR6, URZ, UP0 ;  /* 0x000000ff06067287 */ /* 0x000fc80008000000 */
[----:B------:R-:W-:Y:S02]  /*2a20*/  LOP3.LUT R12, R12, UR4, RZ, 0x3c, !PT ;  /* 0x000000040c0c7c12 */ /* 0x000fe4000f8e3cff */
[----:B-1----:R-:W-:-:S04]  /*2a30*/  SHF.L.U32 R4, R10, 0x1f, RZ ;  /* 0x0000001f0a047819 */ /* 0x002fc800000006ff */
[----:B------:R-:W1:Y:S02]  /*2a40*/  SYNCS.PHASECHK.TRANS64.TRYWAIT P1, [R0+URZ+0xc0], R4 ;  /* 0x0000c004000075a7 */ /* 0x000e6400080211ff */
[----:B-1----:R-:W-:Y:S05]  /*2a50*/  @!P1 BRA `(.L_x_47) ;  /* 0x0000005000609947 */ /* 0x002fea0003800000 */
.L_x_140:
[C---:B-1----:R-:W-:Y:S01]  /*2a60*/  LEA R4, R11.reuse, UR37, 0x4 ;  /* 0x000000250b047c11 */ /* 0x042fe2000f8e20ff */
[----:B------:R-:W-:Y:S01]  /*2a70*/  VIADD R0, R0, 0xd0 ;  /* 0x000000d000007836 */ /* 0x000fe20000000000 */
[----:B------:R-:W-:Y:S01]  /*2a80*/  SEL R8, R8, RZ, P0 ;  /* 0x000000ff08087207 */ /* 0x000fe20000000000 */
[----:B------:R-:W-:-:S03]  /*2a90*/  VIADD R11, R11, 0x1 ;  /* 0x000000010b0b7836 */ /* 0x000fc60000000000 */
[----:B------:R-:W1:Y:S01]  /*2aa0*/  LDS.128 R4, [R4+0x150] ;  /* 0x0001500004047984 */ /* 0x000e620000000c00 */
[----:B------:R-:W-:Y:S02]  /*2ab0*/  PRMT R0, RZ, 0x654, R0 ;  /* 0x00000654ff007816 */ /* 0x000fe40000000000 */
[C---:B------:R-:W-:Y:S01]  /*2ac0*/  ISETP.NE.AND P1, PT, R11.reuse, 0x2, PT ;  /* 0x000000020b00780c */ /* 0x040fe20003f25270 */
[----:B------:R-:W-:Y:S01]  /*2ad0*/  @!PT LDS RZ, [RZ] ;  /* 0x00000000fffff984 */ /* 0x000fe20000000800 */
[----:B------:R-:W-:Y:S01]  /*2ae0*/  @!PT LDS RZ, [RZ] ;  /* 0x00000000fffff984 */ /* 0x000fe20000000800 */
[----:B------:R-:W-:Y:S01]  /*2af0*/  @!PT LDS RZ, [RZ] ;  /* 0x00000000fffff984 */ /* 0x000fe20000000800 */
[----:B------:R-:W-:Y:S01]  /*2b00*/  @!PT LDS RZ, [RZ] ;  /* 0x00000000fffff984 */ /* 0x000fe20000000800 */
[----:B------:R2:W-:Y:S06]  /*2b10*/  MEMBAR.ALL.CTA ;  /* 0x0000000000007992 */ /* 0x0005ec0000008000 */
[----:B--2---:R-:W2:Y:S01]  /*2b20*/  FENCE.VIEW.ASYNC.S ;  /* 0x00000000000073c6 */ /* 0x004ea20000000000 */
[----:B------:R-:W-:Y:S01]  /*2b30*/  SEL R11, R11, RZ, P1 ;  /* 0x000000ff0b0b7207 */ /* 0x000fe20000800000 */
[----:B--2---:R2:W-:Y:S01]  /*2b40*/  SYNCS.ARRIVE.TRANS64.RED.A1T0 RZ, [R0+URZ], RZ ;  /* 0x000000ff00ff79a7 */ /* 0x0045e200081004ff */
[----:B-1----:R-:W-:-:S02]  /*2b50*/  LOP3.LUT P3, RZ, R6, 0x1, RZ, 0xc0, !PT ;  /* 0x0000000106ff7812 */ /* 0x002fc4000786c0ff */
[----:B------:R-:W-:-:S04]  /*2b60*/  SEL R4, RZ, 0x1, P1 ;  /* 0x00000001ff047807 */ /* 0x000fc80000800000 */
[----:B------:R-:W-:Y:S02]  /*2b70*/  LOP3.LUT R10, R10, R4, RZ, 0x3c, !PT ;  /* 0x000000040a0a7212 */ /* 0x000fe400078e3cff */
[----:B--2---:R-:W-:-:S04]  /*2b80*/  SEL R0, RZ, 0x1, P0 ;  /* 0x00000001ff007807 */ /* 0x004fc80000000000 */
[----:B------:R-:W-:Y:S01]  /*2b90*/  LOP3.LUT R9, R9, R0, RZ, 0x3c, !PT ;  /* 0x0000000009097212 */ /* 0x000fe200078e3cff */
[----:B------:R-:W-:Y:S06]  /*2ba0*/  @P3 BRA `(.L_x_48) ;  /* 0xfffffffc002c3947 */ /* 0x000fec000383ffff */
[----:B------:R-:W-:Y:S01]  /*2bb0*/  ULEA UR5, UR6, UR37, 0x3 ;  /* 0x0000002506057291 */ /* 0x000fe2000f8e18ff */
[----:B------:R-:W-:-:S08]  /*2bc0*/  SHF.L.U32 R2, R12, 0x1f, RZ ;  /* 0x0000001f0c027819 */ /* 0x000fd000000006ff */
[----:B------:R-:W1:Y:S02]  /*2bd0*/  SYNCS.PHASECHK.TRANS64 P0, [UR5+0xd0], R2 ;  /* 0x0000d002ff0075a7 */ /* 0x000e640008001005 */
[----:B-1----:R-:W-:Y:S05]  /*2be0*/  @P0 BRA `(.L_x_49) ;  /* 0x0000000000080947 */ /* 0x002fea0003800000 */
[----:B------:R-:W1:Y:S02]  /*2bf0*/  SYNCS.PHASECHK.TRANS64.TRYWAIT P0, [UR5+0xd0], R2 ;  /* 0x0000d002ff0075a7 */ /* 0x000e640008001105 */
[----:B-1----:R-:W-:Y:S05]  /*2c00*/  @!P0 BRA `(.L_x_50) ;  /* 0x0000005000088947 */ /* 0x002fea0003800000 */
.L_x_49:
[----:B------:R-:W-:-:S04]  /*2c10*/  UIADD3 UR4, UPT, UPT, UR6, 0x1, URZ ;  /* 0x0000000106047890 */ /* 0x000fc8000fffe0ff */
[----:B------:R-:W-:-:S04]  /*2c20*/  UISETP.NE.AND UP0, UPT, UR4, 0x2, UPT ;  /* 0x000000020400788c */ /* 0x000fc8000bf05270 */
[----:B------:R-:W-:Y:S02]  /*2c30*/  USEL UR7, URZ, 0x1, UP0 ;  /* 0x00000001ff077887 */ /* 0x000fe40008000000 */
[----:B------:R-:W-:-:S04]  /*2c40*/  USEL UR4, UR4, URZ, UP0 ;  /* 0x000000ff04047287 */ /* 0x000fc80008000000 */
[----:B------:R-:W-:Y:S01]  /*2c50*/  ULEA UR4, UR4, UR37, 0x3 ;  /* 0x0000002504047291 */ /* 0x000fe2000f8e18ff */
[----:B-1----:R-:W-:-:S04]  /*2c60*/  LOP3.LUT R2, R12, UR7, RZ, 0x3c, !PT ;  /* 0x000000070c027c12 */ /* 0x002fc8000f8e3cff */
[----:B------:R-:W-:-:S04]  /*2c70*/  SHF.L.U32 R0, R2, 0x1f, RZ ;  /* 0x0000001f02007819 */ /* 0x000fc800000006ff */
[----:B------:R-:W1:Y:S02]  /*2c80*/  SYNCS.PHASECHK.TRANS64 P0, [UR4+0xd0], R0 ;  /* 0x0000d000ff0075a7 */ /* 0x000e640008001004 */
[----:B-1----:R-:W-:Y:S05]  /*2c90*/  @P0 EXIT ;  /* 0x000000000000094d */ /* 0x002fea0003800000 */
[----:B------:R-:W-:Y:S02]  /*2ca0*/  SHF.L.U32 R2, R2, 0x1f, RZ ;  /* 0x0000001f02027819 */ /* 0x000fe400000006ff */
[----:B------:R-:W-:-:S07]  /*2cb0*/  MOV R0, UR4 ;  /* 0x0000000400007c02 */ /* 0x000fce0008000f00 */
.L_x_51:
[----:B-1----:R1:W2:Y:S02]  /*2cc0*/  SYNCS.PHASECHK.TRANS64.TRYWAIT P0, [R0+URZ+0xd0], R2 ;  /* 0x0000d002000075a7 */ /* 0x0022a400080011ff */
[----:B--2---:R-:W-:Y:S05]  /*2cd0*/  @!P0 NANOSLEEP.SYNCS 0x989680 ;  /* 0x009896800000895d */ /* 0x004fea0003900000 */
[----:B------:R-:W2:Y:S02]  /*2ce0*/  @!P0 SYNCS.PHASECHK.TRANS64 P0, [R0+URZ+0xd0], R2 ;  /* 0x0000d002000085a7 */ /* 0x000ea400080010ff */
[----:B--2---:R-:W-:Y:S05]  /*2cf0*/  @P0 EXIT ;  /* 0x000000000000094d */ /* 0x004fea0003800000 */
[----:B------:R-:W-:Y:S05]  /*2d00*/  BRA `(.L_x_51) ;  /* 0xfffffffc00ec7947 */ /* 0x000fea000383ffff */
.L_x_44:
[----:B------:R-:W-:-:S09]  /*2d10*/  UISETP.NE.AND UP1, UPT, UR8, URZ, UPT ;  /* 0x000000ff0800728c */ /* 0x000fd2000bf25270 */
[----:B------:R-:W-:Y:S05]  /*2d20*/  BRA.U UP1, `(.L_x_52) ;  /* 0x0000000d01b47547 */ /* 0x000fea000b800000 */
[----:B------:R-:W-:Y:S01]  /*2d30*/  UMOV UR4, 0x40 ;  /* 0x0000004000047882 */ /* 0x000fe20000000000 */
[----:B------:R-:W-:Y:S01]  /*2d40*/  NOP ;  /* 0x0000000000007918 */ /* 0x000fe20000000000 */
[----:B------:R-:W-:Y:S01]  /*2d50*/  ULEA UR4, UR37, UR4, 0x18 ;  /* 0x0000000425047291 */ /* 0x000fe2000f8ec0ff */
[----:B------:R-:W-:Y:S02]  /*2d60*/  UMOV UR5, 0x400 ;  /* 0x0000040000057882 */ /* 0x000fe40000000000 */
[----:B------:R-:W-:-:S06]  /*2d70*/  ULEA UR37, UR37, UR5, 0x18 ;  /* 0x0000000525257291 */ /* 0x000fcc000f8ec0ff */
[----:B------:R-:W1:Y:S02]  /*2d80*/  LDS.U8 R0, [UR4+0x1c] ;  /* 0x00001c04ff007984 */ /* 0x000e640008000000 */
[----:B-1----:R-:W-:-:S13]  /*2d90*/  ISETP.NE.AND P0, PT, R0, RZ, PT ;  /* 0x000000ff0000720c */ /* 0x002fda0003f05270 */
[----:B------:R-:W-:Y:S05]  /*2da0*/  @P0 BRA `(.L_x_53) ;  /* 0x0000000000580947 */ /* 0x000fea0003800000 */
[----:B------:R-:W-:-:S13]  /*2db0*/  ELECT P0, URZ, PT ;  /* 0x0000000000ff782f */ /* 0x000fda0003800000 */
[----:B------:R-:W-:Y:S05]  /*2dc0*/  @!P0 BRA `(.L_x_54) ;  /* 0x0000000000608947 */ /* 0x000fea0003800000 */
[----:B------:R-:W-:Y:S01]  /*2dd0*/  UMOV UR5, 0x10 ;  /* 0x0000001000057882 */ /* 0x000fe20000000000 */
[----:B------:R-:W-:Y:S01]  /*2de0*/  HFMA2 R0, -RZ, RZ, 0, 5.9604644775390625e-08 ;  /* 0x00000001ff007431 */ /* 0x000fe200000001ff */
[----:B------:R-:W-:-:S03]  /*2df0*/  MOV R2, 0xffff ;  /* 0x0000ffff00027802 */ /* 0x000fc60000000f00 */
[----:B------:R-:W-:Y:S04]  /*2e00*/  DEPBAR.LE SB1, 0x36 ;  /* 0x00009d800000791a */ /* 0x000fe80000000000 */
[----:B------:R-:W1:Y:S02]  /*2e10*/  UTCATOMSWS.FIND_AND_SET.ALIGN UP0, UR5, UR5 ;  /* 0x00000005000575e3 */ /* 0x000e640008000800 */
[----:B-1----:R-:W-:Y:S01]  /*2e20*/  MOV R3, UR5 ;  /* 0x0000000500037c02 */ /* 0x002fe20008000f00 */
[----:B------:R-:W-:Y:S06]  /*2e30*/  BRA.U UP0, `(.L_x_55) ;  /* 0x0000000100187547 */ /* 0x000fec000b800000 */
.L_x_56:
[----:B------:R-:W-:Y:S05]  /*2e40*/  NANOSLEEP 0x64 ;  /* 0x000000640000795d */ /* 0x000fea0003800000 */
[----:B------:R-:W-:-:S05]  /*2e50*/  UMOV UR5, 0x10 ;  /* 0x0000001000057882 */ /* 0x000fca0000000000 */
[----:B------:R-:W-:Y:S04]  /*2e60*/  DEPBAR.LE SB1, 0x36 ;  /* 0x00009d800000791a */ /* 0x000fe80000000000 */
[----:B------:R-:W1:Y:S02]  /*2e70*/  UTCATOMSWS.FIND_AND_SET.ALIGN UP0, UR5, UR5 ;  /* 0x00000005000575e3 */ /* 0x000e640008000800 */
[----:B-1----:R-:W-:Y:S01]  /*2e80*/  MOV R3, UR5 ;  /* 0x0000000500037c02 */ /* 0x002fe20008000f00 */
[----:B------:R-:W-:Y:S05]  /*2e90*/  BRA.U !UP0, `(.L_x_56) ;  /* 0xfffffffd08e87547 */ /* 0x000fea000b83ffff */
.L_x_55:
[-C--:B------:R-:W-:Y:S02]  /*2ea0*/  SHF.L.U32 R2, R2, R3.reuse, RZ ;  /* 0x0000000302027219 */ /* 0x080fe400000006ff */
[----:B------:R-:W-:Y:S01]  /*2eb0*/  SHF.L.U32 R0, R0, R3, RZ ;  /* 0x0000000300007219 */ /* 0x000fe200000006ff */
[----:B------:R-:W-:Y:S02]  /*2ec0*/  IMAD.SHL.U32 R3, R3, 0x20, RZ ;  /* 0x0000002003037824 */ /* 0x000fe400078e00ff */
[----:B------:R1:W-:Y:S04]  /*2ed0*/  ATOMS.OR RZ, [UR4+0x14], R2 ;  /* 0x00001402ffff798c */ /* 0x0003e8000b000004 */
[----:B------:R1:W-:Y:S04]  /*2ee0*/  ATOMS.OR RZ, [UR4+0x18], R0 ;  /* 0x00001800ffff798c */ /* 0x0003e8000b000004 */
[----:B------:R1:W-:Y:S01]  /*2ef0*/  STS [UR37+0x170], R3 ;  /* 0x00017003ff007988 */ /* 0x0003e20008000825 */
[----:B------:R-:W-:Y:S05]  /*2f00*/  BRA `(.L_x_54) ;  /* 0x0000000000107947 */ /* 0x000fea0003800000 */
.L_x_53:
[----:B------:R-:W-:Y:S02]  /*2f10*/  MOV R0, 0xffffffff ;  /* 0xffffffff00007802 */ /* 0x000fe40000000f00 */
[----:B------:R-:W-:-:S03]  /*2f20*/  MOV R2, 0x2f50 ;  /* 0x00002f5000027802 */ /* 0x000fc60000000f00 */
[----:B------:R1:W-:Y:S04]  /*2f30*/  STS [UR37+0x170], R0 ;  /* 0x00017000ff007988 */ /* 0x0003e80008000825 */
[----:B-1-3-5:R-:W-:Y:S05]  /*2f40*/  CALL.REL.NOINC `($__internal_1_$__cuda_sm10x_tcgen05_guardrail_trap_phase_invalid_during_alloc) ;  /* 0x0000005000dc7944 */ /* 0x02afea0003c00000 */
.L_x_54:
[----:B------:R-:W-:Y:S05]  /*2f50*/  WARPSYNC.ALL ;  /* 0x0000000000007948 */ /* 0x000fea0003800000 */
[----:B------:R-:W2:Y:S01]  /*2f60*/  S2UR UR5, SR_CgaCtaId ;  /* 0x00000000000579c3 */ /* 0x000ea20000008800 */
[----:B------:R-:W-:Y:S01]  /*2f70*/  UMOV UR4, 0x400 ;  /* 0x0000040000047882 */ /* 0x000fe20000000000 */
[----:B------:R-:W-:-:S06]  /*2f80*/  NOP ;  /* 0x0000000000007918 */ /* 0x000fcc0000000000 */
[----:B------:R-:W-:Y:S06]  /*2f90*/  BAR.ARV 0x6, 0xa0 ;  /* 0x0182800000007b1d */ /* 0x000fec0000002000 */
[----:B------:R-:W4:Y:S01]  /*2fa0*/  LDCU UR7, c[0x0][0x38c] ;  /* 0x00007180ff0777ac */ /* 0x000f220008000800 */
[----:B------:R-:W-:Y:S01]  /*2fb0*/  IMAD.MOV.U32 R11, RZ, RZ, 0x1 ;  /* 0x00000001ff0b7424 */ /* 0x000fe200078e00ff */
[----:B------:R-:W-:Y:S01]  /*2fc0*/  CS2R R8, SRZ ;  /* 0x0000000000087805 */ /* 0x000fe2000001ff00 */
[----:B------:R-:W-:Y:S01]  /*2fd0*/  IMAD.MOV.U32 R10, RZ, RZ, RZ ;  /* 0x000000ffff0a7224 */ /* 0x000fe200078e00ff */
[----:B------:R-:W3:Y:S01]  /*2fe0*/  LDCU UR6, c[0x0][0x38c] ;  /* 0x00007180ff0677ac */ /* 0x000ee20008000800 */
[----:B------:R-:W-:Y:S01]  /*2ff0*/  UMOV UR15, URZ ;  /* 0x000000ff000f7c82 */ /* 0x000fe20008000000 */
[----:B------:R-:W-:Y:S01]  /*3000*/  UMOV UR14, URZ ;  /* 0x000000ff000e7c82 */ /* 0x000fe20008000000 */
[----:B--2---:R-:W-:Y:S01]  /*3010*/  ULEA UR5, UR5, UR4, 0x18 ;  /* 0x0000000405057291 */ /* 0x004fe2000f8ec0ff */
[----:B------:R-:W-:Y:S01]  /*3020*/  UMOV UR24, 0x0 ;  /* 0x0000000000187882 */ /* 0x000fe20000000000 */
[----:B------:R-:W-:-:S02]  /*3030*/  UMOV UR25, 0x8100010 ;  /* 0x0810001000197882 */ /* 0x000fc40000000000 */
[----:B------:R-:W-:Y:S02]  /*3040*/  UIADD3 UR10, UPT, UPT, UR5, 0x6400, URZ ;  /* 0x00006400050a7890 */ /* 0x000fe4000fffe0ff */
[----:B------:R-:W-:Y:S02]  /*3050*/  UIADD3 UR11, UPT, UPT, UR5, 0x26400, URZ ;  /* 0x00026400050b7890 */ /* 0x000fe4000fffe0ff */
[----:B----4-:R-:W-:Y:S01]  /*3060*/  UIADD3 UR7, UPT, UPT, UR7, 0x3f, URZ ;  /* 0x0000003f07077890 */ /* 0x010fe2000fffe0ff */
[----:B-1----:R-:W1:Y:S01]  /*3070*/  LDS R0, [UR5+0x170] ;  /* 0x00017005ff007984 */ /* 0x002e620008000800 */
[----:B------:R-:W-:Y:S02]  /*3080*/  USHF.R.U32.HI UR10, URZ, 0x4, UR10 ;  /* 0x00000004ff0a7899 */ /* 0x000fe4000801160a */
[----:B------:R-:W-:Y:S02]  /*3090*/  USHF.R.S32.HI UR4, URZ, 0x1f, UR7 ;  /* 0x0000001fff047899 */ /* 0x000fe40008011407 */
[----:B------:R-:W-:-:S02]  /*30a0*/  USHF.R.U32.HI UR11, URZ, 0x4, UR11 ;  /* 0x00000004ff0b7899 */ /* 0x000fc4000801160b */
[----:B------:R-:W-:Y:S02]  /*30b0*/  ULEA.HI UR4, UR4, UR7, URZ, 0x6 ;  /* 0x0000000704047291 */ /* 0x000fe4000f8f30ff */
[----:B------:R-:W-:Y:S02]  /*30c0*/  ULOP3.LUT UR10, UR10, 0x3fff, URZ, 0xc0, !UPT ;  /* 0x00003fff0a0a7892 */ /* 0x000fe4000f8ec0ff */
[----:B------:R-:W-:Y:S02]  /*30d0*/  USHF.R.S32.HI UR4, URZ, 0x6, UR4 ;  /* 0x00000006ff047899 */ /* 0x000fe40008011404 */
[----:B------:R-:W-:Y:S02]  /*30e0*/  ULOP3.LUT UR11, UR11, 0x3fff, URZ, 0xc0, !UPT ;  /* 0x00003fff0b0b7892 */ /* 0x000fe4000f8ec0ff */
[----:B------:R-:W-:Y:S01]  /*30f0*/  UISETP.LT.AND UP0, UPT, UR4, 0x1, UPT ;  /* 0x000000010400788c */ /* 0x000fe2000bf01270 */
[----:B------:R-:W-:Y:S01]  /*3100*/  UMOV UR22, 0x0 ;  /* 0x0000000000167882 */ /* 0x000fe20000000000 */
[----:B------:R-:W-:-:S02]  /*3110*/  UMOV UR23, 0x8100010 ;  /* 0x0810001000177882 */ /* 0x000fc40000000000 */
[----:B------:R-:W-:Y:S02]  /*3120*/  USEL UR9, UR4, 0x1, !UP0 ;  /* 0x0000000104097887 */ /* 0x000fe4000c000000 */
[----:B------:R-:W-:Y:S02]  /*3130*/  ULOP3.LUT UR10, UR10, 0x10000, URZ, 0xfc, !UPT ;  /* 0x000100000a0a7892 */ /* 0x000fe4000f8efcff */
[----:B------:R-:W-:Y:S02]  /*3140*/  ULOP3.LUT UR11, UR11, 0x10000, URZ, 0xfc, !UPT ;  /* 0x000100000b0b7892 */ /* 0x000fe4000f8efcff */
[----:B------:R-:W-:Y:S02]  /*3150*/  UIADD3 UR9, UPT, UPT, -UR9, URZ, URZ ;  /* 0x000000ff09097290 */ /* 0x000fe4000fffe1ff */
[----:B---3--:R-:W-:Y:S01]  /*3160*/  UISETP.GE.AND UP3, UPT, UR6, 0x1, UPT ;  /* 0x000000010600788c */ /* 0x008fe2000bf66270 */
[----:B------:R-:W-:Y:S01]  /*3170*/  UMOV UR20, 0x0 ;  /* 0x0000000000147882 */ /* 0x000fe20000000000 */
[----:B------:R-:W-:Y:S01]  /*3180*/  UMOV UR21, 0x8100010 ;  /* 0x0810001000157882 */ /* 0x000fe20000000000 */
[----:B------:R-:W-:Y:S01]  /*3190*/  UMOV UR18, 0x0 ;  /* 0x0000000000127882 */ /* 0x000fe20000000000 */
[----:B------:R-:W-:Y:S01]  /*31a0*/  UMOV UR19, 0x8100010 ;  /* 0x0810001000137882 */ /* 0x000fe20000000000 */
[----:B-1----:R-:W-:-:S15]  /*31b0*/  R2UR UR16, R0 ;  /* 0x00000000001072ca */ /* 0x002fde00000e0000 */
.L_x_63:
[----:B------:R-:W-:Y:S02]  /*31c0*/  LEA R0, R10, UR5, 0x3 ;  /* 0x000000050a007c11 */ /* 0x000fe4000f8e18ff */
[----:B------:R-:W-:Y:S02]  /*31d0*/  SHF.L.U32 R2, R9, 0x1f, RZ ;  /* 0x0000001f09027819 */ /* 0x000fe400000006ff */
[----:B------:R-:W-:Y:S01]  /*31e0*/  PLOP3.LUT P0, PT, PT, PT, UP3, 0x80, 0x8 ;  /* 0x000000000008781c */ /* 0x000fe20003f0f038 */
[----:B------:R-:W-:Y:S01]  /*31f0*/  VIADD R3, R0, 0xd0 ;  /* 0x000000d000037836 */ /* 0x000fe20000000000 */
[----:B-1----:R-:W1:Y:S02]  /*3200*/  SYNCS.PHASECHK.TRANS64.TRYWAIT P1, [R0+URZ+0xc0], R2 ;  /* 0x0000c002000075a7 */ /* 0x002e6400080211ff */
[----:B-1-3--:R-:W-:Y:S09]  /*3210*/  @!P1 BRA `(.L_x_57) ;  /* 0x00000048009c9947 */ /* 0x00aff20003800000 */
.L_x_142:
[----:B------:R-:W-:Y:S01]  /*3220*/  LEA R4, R10, UR5, 0x4 ;  /* 0x000000050a047c11 */ /* 0x000fe2000f8e20ff */
[----:B------:R-:W-:Y:S01]  /*3230*/  @UP3 ULEA UR6, UR14, UR5, 0x3 ;  /* 0x000000050e063291 */ /* 0x000fe2000f8e18ff */
[----:B------:R-:W-:Y:S01]  /*3240*/  PLOP3.LUT P2, PT, PT, PT, PT, 0x80, 0x8 ;  /* 0x000000000008781c */ /* 0x000fe20003f4f070 */
[----:B------:R-:W-:Y:S01]  /*3250*/  ULEA UR7, UR15, UR5, 0x3 ;  /* 0x000000050f077291 */ /* 0x000fe2000f8e18ff */
[----:B------:R-:W-:Y:S01]  /*3260*/  PRMT R3, RZ, 0x654, R3 ;  /* 0x00000654ff037816 */ /* 0x000fe20000000003 */
[----:B------:R-:W-:Y:S01]  /*3270*/  ULEA UR8, UR15, UR16, 0x6 ;  /* 0x000000100f087291 */ /* 0x000fe2000f8e30ff */
[----:B------:R-:W2:Y:S01]  /*3280*/  LDS.128 R4, [R4+0x150] ;  /* 0x0001500004047984 */ /* 0x000ea20000000c00 */
[----:B-1----:R-:W-:Y:S02]  /*3290*/  @P0 SHF.L.U32 R2, R8, 0x1f, RZ ;  /* 0x0000001f08020819 */ /* 0x002fe400000006ff */
[----:B------:R-:W-:Y:S01]  /*32a0*/  SHF.L.U32 R0, R11, 0x1f, RZ ;  /* 0x0000001f0b007819 */ /* 0x000fe200000006ff */
[----:B------:R-:W-:Y:S01]  /*32b0*/  @!PT LDS RZ, [RZ] ;  /* 0x00000000fffff984 */ /* 0x000fe20000000800 */
[----:B------:R-:W-:Y:S01]  /*32c0*/  @!PT LDS RZ, [RZ] ;  /* 0x00000000fffff984 */ /* 0x000fe20000000800 */
[----:B------:R-:W-:Y:S01]  /*32d0*/  @!PT LDS RZ, [RZ] ;  /* 0x00000000fffff984 */ /* 0x000fe20000000800 */
[----:B------:R-:W-:Y:S01]  /*32e0*/  @!PT LDS RZ, [RZ] ;  /* 0x00000000fffff984 */ /* 0x000fe20000000800 */
[----:B------:R1:W-:Y:S06]  /*32f0*/  MEMBAR.ALL.CTA ;  /* 0x0000000000007992 */ /* 0x0003ec0000008000 */
[----:B-1----:R-:W1:Y:S02]  /*3300*/  FENCE.VIEW.ASYNC.S ;  /* 0x00000000000073c6 */ /* 0x002e640000000000 */
[----:B-1----:R1:W-:Y:S01]  /*3310*/  SYNCS.ARRIVE.TRANS64.RED.A1T0 RZ, [R3+URZ], RZ ;  /* 0x000000ff03ff79a7 */ /* 0x0023e200081004ff */
[----:B------:R1:W3:Y:S01]  /*3320*/  @P0 SYNCS.PHASECHK.TRANS64.TRYWAIT P2, [UR6], R2 ;  /* 0x00000002ff0005a7 */ /* 0x0002e20008041106 */
[----:B--2---:R-:W-:Y:S01]  /*3330*/  LOP3.LUT P1, RZ, R6, 0x1, RZ, 0xc0, !PT ;  /* 0x0000000106ff7812 */ /* 0x004fe2000782c0ff */
[----:B------:R-:W2:Y:S02]  /*3340*/  SYNCS.PHASECHK.TRANS64.TRYWAIT P0, [UR7+0x100], R0 ;  /* 0x00010000ff0075a7 */ /* 0x000ea40008001107 */
[----:B-123--:R-:W-:Y:S10]  /*3350*/  @!P0 BRA `(.L_x_58) ;  /* 0x0000004800608947 */ /* 0x00eff40003800000 */
.L_x_144:
[----:B------:R-:W-:Y:S01]  /*3360*/  IADD3 R10, PT, PT, R10, 0x1, RZ ;  /* 0x000000010a0a7810 */ /* 0x000fe20007ffe0ff */
[----:B------:R-:W-:Y:S06]  /*3370*/  BRA.U !UP3, `(.L_x_59) ;  /* 0x000000010bc07547 */ /* 0x000fec000b800000 */
[----:B------:R-:W-:Y:S01]  /*3380*/  UPLOP3.LUT UP4, UPT, UPT, UPT, UPT, 0x40, 0x4 ;  /* 0x000000000004789c */ /* 0x000fe20003f8e870 */
[----:B------:R-:W-:Y:S01]  /*3390*/  UMOV UR13, UR9 ;  /* 0x00000009000d7c82 */ /* 0x000fe20008000000 */
[----:B------:R-:W-:Y:S01]  /*33a0*/  UMOV UR12, UR4 ;  /* 0x00000004000c7c82 */ /* 0x000fe20008000000 */
[----:B------:R-:W-:-:S08]  /*33b0*/  UMOV UR17, UR14 ;  /* 0x0000000e00117c82 */ /* 0x000fd00008000000 */
.L_x_62:
[----:B------:R-:W-:Y:S02]  /*33c0*/  UIADD3 UR13, UPT, UPT, UR13, 0x1, URZ ;  /* 0x000000010d0d7890 */ /* 0x000fe4000fffe0ff */
[----:B--2---:R-:W-:Y:S02]  /*33d0*/  ULEA UR6, UR17, UR5, 0x3 ;  /* 0x0000000511067291 */ /* 0x004fe4000f8e18ff */
[----:B------:R-:W-:Y:S01]  /*33e0*/  UISETP.NE.AND UP0, UPT, UR13, URZ, UPT ;  /* 0x000000ff0d00728c */ /* 0x000fe2000bf05270 */
[----:B---3--:R-:W-:Y:S10]  /*33f0*/  @P2 BRA `(.L_x_60) ;  /* 0x00000000000c2947 */ /* 0x008ff40003800000 */
[----:B-1----:R-:W-:Y:S04]  /*3400*/  SHF.L.U32 R2, R8, 0x1f, RZ ;  /* 0x0000001f08027819 */ /* 0x002fe800000006ff */
[----:B------:R-:W1:Y:S02]  /*3410*/  SYNCS.PHASECHK.TRANS64.TRYWAIT P0, [UR6], R2 ;  /* 0x00000002ff0075a7 */ /* 0x000e640008001106 */
[----:B-1----:R-:W-:Y:S05]  /*3420*/  @!P0 BRA `(.L_x_61) ;  /* 0x0000004800448947 */ /* 0x002fea0003800000 */
.L_x_60:
[----:B------:R-:W-:Y:S01]  /*3430*/  UISETP.NE.AND UP1, UPT, UR12, 0x1, UPT ;  /* 0x000000010c00788c */ /* 0x000fe2000bf25270 */
[----:B------:R-:W-:Y:S01]  /*3440*/  PLOP3.LUT P2, PT, PT, PT, PT, 0x80, 0x8 ;  /* 0x000000000008781c */ /* 0x000fe20003f4f070 */
[----:B------:R-:W-:Y:S02]  /*3450*/  UIADD3 UR14, UPT, UPT, UR17, 0x1, URZ ;  /* 0x00000001110e7890 */ /* 0x000fe4000fffe0ff */
[----:B------:R-:W-:Y:S02]  /*3460*/  ULEA UR28, UR17, UR11, 0x9 ;  /* 0x0000000b111c7291 */ /* 0x000fe4000f8e48ff */
[----:B------:R-:W-:Y:S01]  /*3470*/  UISETP.NE.AND UP2, UPT, UR14, 0x8, UPT ;  /* 0x000000080e00788c */ /* 0x000fe2000bf45270 */
[----:B------:R-:W-:Y:S01]  /*3480*/  PLOP3.LUT P0, PT, PT, PT, UP1, 0x80, 0x8 ;  /* 0x000000000008781c */ /* 0x000fe20003f0f018 */
[----:B------:R-:W-:Y:S02]  /*3490*/  UIADD3 UR40, UPT, UPT, UR28, 0x2, URZ ;  /* 0x000000021c287890 */ /* 0x000fe4000fffe0ff */
[----:B------:R-:W-:Y:S02]  /*34a0*/  USEL UR27, URZ, 0x1, UP2 ;  /* 0x00000001ff1b7887 */ /* 0x000fe40009000000 */
[----:B------:R-:W-:Y:S02]  /*34b0*/  USEL UR14, UR14, URZ, UP2 ;  /* 0x000000ff0e0e7287 */ /* 0x000fe40009000000 */
[----:B------:R-:W-:Y:S02]  /*34c0*/  UIADD3 UR36, UPT, UPT, UR28, 0x4, URZ ;  /* 0x000000041c247890 */ /* 0x000fe4000fffe0ff */
[----:B------:R-:W-:Y:S01]  /*34d0*/  @UP1 ULEA UR26, UR14, UR5, 0x3 ;  /* 0x000000050e1a1291 */ /* 0x000fe2000f8e18ff */
[----:B------:R-:W-:Y:S01]  /*34e0*/  LOP3.LUT R8, R8, UR27, RZ, 0x3c, !PT ;  /* 0x0000001b08087c12 */ /* 0x000fe2000f8e3cff */
[----:B------:R-:W-:Y:S02]  /*34f0*/  UIADD3 UR32, UPT, UPT, UR28, 0x6, URZ ;  /* 0x000000061c207890 */ /* 0x000fe4000fffe0ff */
[----:B------:R-:W-:Y:S01]  /*3500*/  UIADD3 UR6, UPT, UPT, UR6, 0x40, URZ ;  /* 0x0000004006067890 */ /* 0x000fe2000fffe0ff */
[----:B-1----:R-:W-:Y:S01]  /*3510*/  @P0 SHF.L.U32 R0, R8, 0x1f, RZ ;  /* 0x0000001f08000819 */ /* 0x002fe200000006ff */
[----:B------:R-:W-:Y:S01]  /*3520*/  UIADD3 UR12, UPT, UPT, UR12, -0x1, URZ ;  /* 0xffffffff0c0c7890 */ /* 0x000fe2000fffe0ff */
[----:B------:R-:W-:Y:S02]  /*3530*/  UMOV UR29, 0x40004040 ;  /* 0x40004040001d7882 */ /* 0x000fe40000000000 */
[----:B------:R2:W3:Y:S01]  /*3540*/  @P0 SYNCS.PHASECHK.TRANS64.TRYWAIT P2, [UR26], R0 ;  /* 0x00000000ff0005a7 */ /* 0x0004e2000804111a */
[----:B------:R-:W-:Y:S01]  /*3550*/  ULEA UR26, UR17, UR10, 0xa ;  /* 0x0000000a111a7291 */ /* 0x000fe2000f8e50ff */
[----:B------:R-:W-:Y:S01]  /*3560*/  UMOV UR27, 0x40004040 ;  /* 0x40004040001b7882 */ /* 0x000fe20000000000 */
[----:B------:R-:W-:Y:S02]  /*3570*/  UMOV UR41, 0x40004040 ;  /* 0x4000404000297882 */ /* 0x000fe40000000000 */
[----:B------:R-:W-:Y:S02]  /*3580*/  UIADD3 UR38, UPT, UPT, UR26, 0x2, URZ ;  /* 0x000000021a267890 */ /* 0x000fe4000fffe0ff */
[----:B------:R-:W-:Y:S02]  /*3590*/  UIADD3 UR34, UPT, UPT, UR26, 0x4, URZ ;  /* 0x000000041a227890 */ /* 0x000fe4000fffe0ff */
[----:B------:R-:W-:Y:S01]  /*35a0*/  UIADD3 UR30, UPT, UPT, UR26, 0x6, URZ ;  /* 0x000000061a1e7890 */ /* 0x000fe2000fffe0ff */
[----:B------:R2:W-:Y:S01]  /*35b0*/  UTCHMMA gdesc[UR26], gdesc[UR28], tmem[UR8], tmem[UR24], idesc[UR25], UP4 ;  /* 0x00ff181c1a0075ea */ /* 0x0005e2000a000008 */
[----:B------:R-:W-:Y:S01]  /*35c0*/  UPLOP3.LUT UP4, UPT, UPT, UPT, UPT, 0x80, 0x8 ;  /* 0x000000000008789c */ /* 0x000fe20003f8f070 */
[----:B------:R-:W-:Y:S01]  /*35d0*/  UMOV UR39, 0x40004040 ;  /* 0x4000404000277882 */ /* 0x000fe20000000000 */
[----:B------:R-:W-:Y:S01]  /*35e0*/  UMOV UR37, 0x40004040 ;  /* 0x4000404000257882 */ /* 0x000fe20000000000 */
[----:B------:R2:W-:Y:S01]  /*35f0*/  UTCHMMA gdesc[UR38], gdesc[UR40], tmem[UR8], tmem[UR22], idesc[UR23], UPT ;  /* 0x00ff1628260075ea */ /* 0x0005e2000b800008 */
[----:B------:R-:W-:Y:S01]  /*3600*/  UMOV UR35, 0x40004040 ;  /* 0x4000404000237882 */ /* 0x000fe20000000000 */
[----:B------:R-:W-:Y:S01]  /*3610*/  UMOV UR33, 0x40004040 ;  /* 0x4000404000217882 */ /* 0x000fe20000000000 */
[----:B------:R-:W-:Y:S01]  /*3620*/  UMOV UR31, 0x40004040 ;  /* 0x40004040001f7882 */ /* 0x000fe20000000000 */
[----:B------:R2:W-:Y:S01]  /*3630*/  UTCHMMA gdesc[UR34], gdesc[UR36], tmem[UR8], tmem[UR20], idesc[UR21], UPT ;  /* 0x00ff1424220075ea */ /* 0x0005e2000b800008 */
[----:B------:R2:W-:Y:S01]  /*3640*/  UTCHMMA gdesc[UR30], gdesc[UR32], tmem[UR8], tmem[UR18], idesc[UR19], UPT ;  /* 0x00ff12201e0075ea */ /* 0x0005e2000b800008 */
[----:B------:R2:W-:Y:S01]  /*3650*/  UTCBAR [UR6], URZ ;  /* 0x000000ff060073e9 */ /* 0x0005e200080000ff */
[----:B------:R-:W-:Y:S01]  /*3660*/  UMOV UR17, UR14 ;  /* 0x0000000e00117c82 */ /* 0x000fe20008000000 */
[----:B------:R-:W-:Y:S05]  /*3670*/  BRA.U UP0, `(.L_x_62) ;  /* 0xfffffffd00507547 */ /* 0x000fea000b83ffff */
.L_x_59:
[----:B------:R-:W-:Y:S01]  /*3680*/  UIADD3 UR15, UPT, UPT, UR15, 0x1, URZ ;  /* 0x000000010f0f7890 */ /* 0x000fe2000fffe0ff */
[C---:B------:R-:W-:Y:S01]  /*3690*/  ISETP.NE.AND P0, PT, R10.reuse, 0x2, PT ;  /* 0x000000020a00780c */ /* 0x040fe20003f05270 */
[----:B------:R-:W-:Y:S02]  /*36a0*/  UIADD3 UR7, UPT, UPT, UR7, 0xe0, URZ ;  /* 0x000000e007077890 */ /* 0x000fe4000fffe0ff */
[----:B------:R-:W-:Y:S01]  /*36b0*/  UISETP.NE.AND UP0, UPT, UR15, 0x4, UPT ;  /* 0x000000040f00788c */ /* 0x000fe2000bf05270 */
[----:B-12---:R-:W-:Y:S02]  /*36c0*/  SEL R0, RZ, 0x1, P0 ;  /* 0x00000001ff007807 */ /* 0x006fe40000000000 */
[----:B------:R-:W-:Y:S01]  /*36d0*/  SEL R10, R10, RZ, P0 ;  /* 0x000000ff0a0a7207 */ /* 0x000fe20000000000 */
[----:B------:R-:W-:Y:S01]  /*36e0*/  USEL UR6, URZ, 0x1, UP0 ;  /* 0x00000001ff067887 */ /* 0x000fe20008000000 */
[----:B------:R-:W-:Y:S01]  /*36f0*/  LOP3.LUT R9, R9, R0, RZ, 0x3c, !PT ;  /* 0x0000000009097212 */ /* 0x000fe200078e3cff */
[----:B------:R-:W-:Y:S01]  /*3700*/  USEL UR15, UR15, URZ, UP0 ;  /* 0x000000ff0f0f7287 */ /* 0x000fe20008000000 */
[----:B------:R1:W-:Y:S03]  /*3710*/  UTCBAR [UR7], URZ ;  /* 0x000000ff070073e9 */ /* 0x0003e600080000ff */
[----:B------:R-:W-:Y:S01]  /*3720*/  LOP3.LUT R11, R11, UR6, RZ, 0x3c, !PT ;  /* 0x000000060b0b7c12 */ /* 0x000fe2000f8e3cff */
[----:B------:R-:W-:Y:S07]  /*3730*/  @P1 BRA `(.L_x_63) ;  /* 0xfffffff800a01947 */ /* 0x000fee000383ffff */
[----:B------:R-:W2:Y:S01]  /*3740*/  S2UR UR4, SR_CgaCtaId ;  /* 0x00000000000479c3 */ /* 0x000ea20000008800 */
[----:B------:R-:W-:Y:S01]  /*3750*/  ELECT P0, URZ, PT ;  /* 0x0000000000ff782f */ /* 0x000fe20003800000 */
[----:B------:R-:W-:Y:S01]  /*3760*/  IMAD.MOV.U32 R0, RZ, RZ, 0x1 ;  /* 0x00000001ff007424 */ /* 0x000fe200078e00ff */
[----:B------:R-:W-:Y:S01]  /*3770*/  UIADD3 UR5, UPT, UPT, UR5, 0x100, URZ ;  /* 0x0000010005057890 */ /* 0x000fe2000fffe0ff */
[----:B------:R-:W-:Y:S01]  /*3780*/  SHF.L.U32 R2, R11, 0x1f, RZ ;  /* 0x0000001f0b027819 */ /* 0x000fe200000006ff */
[----:B------:R-:W-:-:S03]  /*3790*/  UMOV UR6, 0x40 ;  /* 0x0000004000067882 */ /* 0x000fc60000000000 */
[----:B------:R-:W-:Y:S01]  /*37a0*/  UVIRTCOUNT.DEALLOC.SMPOOL 0x80 ;  /* 0x000000800000784c */ /* 0x000fe20000000000 */
[----:B--2---:R-:W-:Y:S02]  /*37b0*/  ULEA UR4, UR4, UR6, 0x18 ;  /* 0x0000000604047291 */ /* 0x004fe4000f8ec0ff */
[----:B------:R-:W-:-:S07]  /*37c0*/  ULEA UR6, UR15, UR5, 0x3 ;  /* 0x000000050f067291 */ /* 0x000fce000f8e18ff */
[----:B------:R2:W-:Y:S02]  /*37d0*/  @P0 STS.U8 [UR4+0x1c], R0 ;  /* 0x00001c00ff000988 */ /* 0x0005e40008000004 */
[----:B------:R-:W4:Y:S02]  /*37e0*/  SYNCS.PHASECHK.TRANS64.TRYWAIT P0, [UR6], R2 ;  /* 0x00000002ff0075a7 */ /* 0x000f240008001106 */
[----:B--2-4-:R-:W-:Y:S05]  /*37f0*/  @!P0 BRA `(.L_x_64) ;  /* 0x0000004400688947 */ /* 0x014fea0003800000 */
.L_x_147:
[----:B-1----:R-:W-:-:S04]  /*3800*/  UIADD3 UR7, UPT, UPT, UR15, 0x1, URZ ;  /* 0x000000010f077890 */ /* 0x002fc8000fffe0ff */
[----:B------:R-:W-:-:S04]  /*3810*/  UISETP.NE.AND UP0, UPT, UR7, 0x4, UPT ;  /* 0x000000040700788c */ /* 0x000fc8000bf05270 */
[----:B------:R-:W-:Y:S02]  /*3820*/  USEL UR8, URZ, 0x1, UP0 ;  /* 0x00000001ff087887 */ /* 0x000fe40008000000 */
[----:B------:R-:W-:-:S04]  /*3830*/  USEL UR7, UR7, URZ, UP0 ;  /* 0x000000ff07077287 */ /* 0x000fc80008000000 */
[----:B------:R-:W-:Y:S01]  /*3840*/  ULEA UR6, UR7, UR5, 0x3 ;  /* 0x0000000507067291 */ /* 0x000fe2000f8e18ff */
[----:B--2---:R-:W-:-:S04]  /*3850*/  LOP3.LUT R2, R11, UR8, RZ, 0x3c, !PT ;  /* 0x000000080b027c12 */ /* 0x004fc8000f8e3cff */
[----:B------:R-:W-:-:S04]  /*3860*/  SHF.L.U32 R3, R2, 0x1f, RZ ;  /* 0x0000001f02037819 */ /* 0x000fc800000006ff */
[----:B------:R-:W1:Y:S02]  /*3870*/  SYNCS.PHASECHK.TRANS64.TRYWAIT P0, [UR6], R3 ;  /* 0x00000003ff0075a7 */ /* 0x000e640008001106 */
[----:B-1----:R-:W-:Y:S05]  /*3880*/  @!P0 BRA `(.L_x_65) ;  /* 0x00000044005c8947 */ /* 0x002fea0003800000 */
.L_x_149:
        /* <DEDUP_REMOVED lines=9> */
.L_x_151:
[----:B------:R-:W-:-:S04]  /*3920*/  UIADD3 UR7, UPT, UPT, UR7, 0x1, URZ ;  /* 0x0000000107077890 */ /* 0x000fc8000fffe0ff */
[----:B------:R-:W-:-:S04]  /*3930*/  UISETP.NE.AND UP0, UPT, UR7, 0x4, UPT ;  /* 0x000000040700788c */ /* 0x000fc8000bf05270 */
[----:B------:R-:W-:Y:S02]  /*3940*/  USEL UR6, URZ, 0x1, UP0 ;  /* 0x00000001ff067887 */ /* 0x000fe40008000000 */
[----:B------:R-:W-:-:S04]  /*3950*/  USEL UR7, UR7, URZ, UP0 ;  /* 0x000000ff07077287 */ /* 0x000fc80008000000 */
[----:B------:R-:W-:Y:S01]  /*3960*/  ULEA UR7, UR7, UR5, 0x3 ;  /* 0x0000000507077291 */ /* 0x000fe2000f8e18ff */
[----:B------:R-:W-:-:S04]  /*3970*/  LOP3.LUT R2, R2, UR6, RZ, 0x3c, !PT ;  /* 0x0000000602027c12 */ /* 0x000fc8000f8e3cff */
[----:B------:R-:W-:-:S04]  /*3980*/  SHF.L.U32 R2, R2, 0x1f, RZ ;  /* 0x0000001f02027819 */ /* 0x000fc800000006ff */
[----:B------:R-:W2:Y:S02]  /*3990*/  SYNCS.PHASECHK.TRANS64.TRYWAIT P0, [UR7], R2 ;  /* 0x00000002ff0075a7 */ /* 0x000ea40008001107 */
[----:B--2---:R-:W-:Y:S05]  /*39a0*/  @!P0 BRA `(.L_x_67) ;  /* 0x0000004400448947 */ /* 0x004fea0003800000 */
.L_x_153:
[----:B------:R-:W-:Y:S01]  /*39b0*/  NOP ;  /* 0x0000000000007918 */ /* 0x000fe20000000000 */
[----:B-1----:R-:W1:Y:S01]  /*39c0*/  LDS R0, [UR4+0x14] ;  /* 0x00001404ff007984 */ /* 0x002e620008000800 */
[----:B------:R-:W-:Y:S01]  /*39d0*/  ULOP3.LUT UR6, UR16, 0xffff, URZ, 0xc0, !UPT ;  /* 0x0000ffff10067892 */ /* 0x000fe2000f8ec0ff */
[----:B------:R-:W-:Y:S01]  /*39e0*/  UMOV UR8, 0xffff ;  /* 0x0000ffff00087882 */ /* 0x000fe20000000000 */
[----:B------:R-:W-:Y:S02]  /*39f0*/  UMOV UR5, 0x1 ;  /* 0x0000000100057882 */ /* 0x000fe40000000000 */
[----:B------:R-:W-:-:S04]  /*3a00*/  USHF.R.U32.HI UR6, URZ, 0x5, UR6 ;  /* 0x00000005ff067899 */ /* 0x000fc80008011606 */
[----:B------:R-:W-:Y:S02]  /*3a10*/  USHF.L.U32 UR8, UR8, UR6, URZ ;  /* 0x0000000608087299 */ /* 0x000fe400080006ff */
[----:B------:R-:W-:-:S04]  /*3a20*/  USHF.L.U32 UR5, UR5, UR6, URZ ;  /* 0x0000000605057299 */ /* 0x000fc800080006ff */
[----:B-1----:R-:W-:-:S04]  /*3a30*/  LOP3.LUT R0, R0, UR8, RZ, 0xc0, !PT ;  /* 0x0000000800007c12 */ /* 0x002fc8000f8ec0ff */
[----:B------:R-:W-:-:S13]  /*3a40*/  ISETP.NE.AND P0, PT, R0, UR8, PT ;  /* 0x0000000800007c0c */ /* 0x000fda000bf05270 */
[----:B------:R-:W-:Y:S05]  /*3a50*/  @P0 BRA `(.L_x_68) ;  /* 0x0000000000580947 */ /* 0x000fea0003800000 */
[----:B------:R-:W1:Y:S02]  /*3a60*/  LDS R0, [UR4+0x18] ;  /* 0x00001804ff007984 */ /* 0x000e640008000800 */
[----:B-1----:R-:W-:-:S04]  /*3a70*/  LOP3.LUT R0, R0, UR5, RZ, 0xc0, !PT ;  /* 0x0000000500007c12 */ /* 0x002fc8000f8ec0ff */
[----:B------:R-:W-:-:S13]  /*3a80*/  ISETP.NE.AND P0, PT, R0, UR5, PT ;  /* 0x0000000500007c0c */ /* 0x000fda000bf05270 */
[----:B------:R-:W-:Y:S05]  /*3a90*/  @P0 BRA `(.L_x_69) ;  /* 0x00000000003c0947 */ /* 0x000fea0003800000 */
[----:B------:R-:W1:Y:S01]  /*3aa0*/  S2R R2, SR_LANEID ;  /* 0x0000000000027919 */ /* 0x000e620000000000 */
[----:B------:R-:W-:Y:S01]  /*3ab0*/  ULOP3.LUT UR8, URZ, UR8, URZ, 0x33, !UPT ;  /* 0x00000008ff087292 */ /* 0x000fe2000f8e33ff */
[----:B------:R-:W-:Y:S02]  /*3ac0*/  VOTEU.ANY UR7, UPT, PT ;  /* 0x0000000000077886 */ /* 0x000fe400038e0100 */
[----:B------:R-:W-:-:S03]  /*3ad0*/  UFLO.U32 UR7, UR7 ;  /* 0x00000007000772bd */ /* 0x000fc600080e0000 */
[----:B------:R-:W-:-:S04]  /*3ae0*/  IMAD.U32 R0, RZ, RZ, UR8 ;  /* 0x00000008ff007e24 */ /* 0x000fc8000f8e00ff */
[----:B------:R2:W4:Y:S02]  /*3af0*/  REDUX UR6, R0 ;  /* 0x00000000000673c4 */ /* 0x0005240000000000 */
[----:B------:R1:W-:Y:S02]  /*3b00*/  UTCATOMSWS.AND URZ, UR8 ;  /* 0x0000000800ff79e3 */ /* 0x0003e40008000000 */
[----:B-1----:R-:W-:Y:S02]  /*3b10*/  ISETP.EQ.U32.AND P0, PT, R2, UR7, PT ;  /* 0x0000000702007c0c */ /* 0x002fe4000bf02070 */
[----:B--2---:R-:W-:Y:S02]  /*3b20*/  LOP3.LUT R0, RZ, UR5, RZ, 0x33, !PT ;  /* 0x00000005ff007c12 */ /* 0x004fe4000f8e33ff */
[----:B----4-:R-:W-:Y:S02]  /*3b30*/  MOV R2, UR6 ;  /* 0x0000000600027c02 */ /* 0x010fe40008000f00 */
[----:B------:R-:W1:Y:S07]  /*3b40*/  REDUX UR5, R0 ;  /* 0x00000000000573c4 */ /* 0x000e6e0000000000 */
[----:B------:R2:W-:Y:S01]  /*3b50*/  @P0 ATOMS.AND RZ, [UR4+0x14], R2 ;  /* 0x00001402ffff098c */ /* 0x0005e2000a800004 */
[----:B-1----:R-:W-:-:S05]  /*3b60*/  IMAD.U32 R0, RZ, RZ, UR5 ;  /* 0x00000005ff007e24 */ /* 0x002fca000f8e00ff */
[----:B------:R2:W-:Y:S01]  /*3b70*/  @P0 ATOMS.AND RZ, [UR4+0x18], R0 ;  /* 0x00001800ffff098c */ /* 0x0005e2000a800004 */
[----:B------:R-:W-:Y:S05]  /*3b80*/  BRA `(.L_x_70) ;  /* 0x0000000000147947 */ /* 0x000fea0003800000 */
.L_x_69:
[----:B------:R-:W-:Y:S02]  /*3b90*/  MOV R2, 0x3bb0 ;  /* 0x00003bb000027802 */ /* 0x000fe40000000f00 */
[----:B---3-5:R-:W-:Y:S05]  /*3ba0*/  CALL.REL.NOINC `($__internal_0_$__cuda_sm10x_tcgen05_guardrail_trap_col_being_dealloced_not_returned_by_alloc) ;  /* 0x0000004400b87944 */ /* 0x028fea0003c00000 */
[----:B------:R-:W-:Y:S05]  /*3bb0*/  BRA `(.L_x_70) ;  /* 0x0000000000087947 */ /* 0x000fea0003800000 */
.L_x_68:
[----:B------:R-:W-:Y:S02]  /*3bc0*/  MOV R2, 0x3be0 ;  /* 0x00003be000027802 */ /* 0x000fe40000000f00 */
[----:B---3-5:R-:W-:Y:S05]  /*3bd0*/  CALL.REL.NOINC `($__internal_2_$__cuda_sm10x_tcgen05_guardrail_trap_unallocated_columns_being_dealloced) ;  /* 0x0000004400c47944 */ /* 0x028fea0003c00000 */
.L_x_70:
[----:B------:R-:W-:Y:S01]  /*3be0*/  NOP ;  /* 0x0000000000007918 */ /* 0x000fe20000000000 */
[----:B------:R-:W-:Y:S05]  /*3bf0*/  EXIT ;  /* 0x000000000000794d */ /* 0x000fea0003800000 */
.L_x_52:
[----:B------:R-:W-:-:S09]  /*3c00*/  UISETP.NE.OR UP2, UPT, UR8, 0x3, !UP2 ;  /* 0x000000030800788c */ /* 0x000fd2000d745670 */
[----:B------:R-:W-:Y:S05]  /*3c10*/  BRA.U UP2, `(.L_x_71) ;  /* 0x0000000d02b07547 */ /* 0x000fea000b800000 */
[----:B------:R-:W1:Y:S01]  /*3c20*/  LDC R0, c[0x0][0xb30] ;  /* 0x0002cc00ff007b82 */ /* 0x000e620000000800 */
[----:B------:R-:W2:Y:S01]  /*3c30*/  LDCU.64 UR8, c[0x0][0x888] ;  /* 0x00011100ff0877ac */ /* 0x000ea20008000a00 */
[----:B------:R-:W-:Y:S02]  /*3c40*/  HFMA2 R27, -RZ, RZ, 0, 0 ;  /* 0x00000000ff1b7431 */ /* 0x000fe400000001ff */
[----:B------:R-:W-:Y:S01]  /*3c50*/  IMAD.MOV.U32 R29, RZ, RZ, 0x1 ;  /* 0x00000001ff1d7424 */ /* 0x000fe200078e00ff */
[----:B------:R-:W-:Y:S01]  /*3c60*/  MOV R25, 0x2000 ;  /* 0x0000200000197802 */ /* 0x000fe20000000f00 */
[----:B------:R-:W4:Y:S01]  /*3c70*/  LDCU.64 UR4, c[0x0][0x890] ;  /* 0x00011200ff0477ac */ /* 0x000f220008000a00 */
[----:B------:R-:W-:Y:S01]  /*3c80*/  IMAD.MOV.U32 R28, RZ, RZ, RZ ;  /* 0x000000ffff1c7224 */ /* 0x000fe200078e00ff */
[----:B------:R-:W3:Y:S01]  /*3c90*/  LDC R24, c[0x0][0x370] ;  /* 0x0000dc00ff187b82 */ /* 0x000ee20000000800 */
[----:B------:R-:W-:Y:S01]  /*3ca0*/  UMOV UR7, 0x400 ;  /* 0x0000040000077882 */ /* 0x000fe20000000000 */
[----:B------:R-:W-:-:S02]  /*3cb0*/  UPLOP3.LUT UP1, UPT, UPT, UPT, UPT, 0x40, 0x4 ;  /* 0x000000000004789c */ /* 0x000fc40003f2e870 */
[----:B------:R-:W-:Y:S01]  /*3cc0*/  ULEA UR7, UR37, UR7, 0x18 ;  /* 0x0000000725077291 */ /* 0x000fe2000f8ec0ff */
[----:B------:R-:W-:-:S03]  /*3cd0*/  UMOV UR13, URZ ;  /* 0x000000ff000d7c82 */ /* 0x000fc60008000000 */
[----:B------:R-:W3:Y:S01]  /*3ce0*/  LDC R3, c[0x0][0xb0c] ;  /* 0x0002c300ff037b82 */ /* 0x000ee20000000800 */
[----:B--2---:R-:W-:Y:S02]  /*3cf0*/  UISETP.NE.U32.AND UP3, UPT, UR8, URZ, UPT ;  /* 0x000000ff0800728c */ /* 0x004fe4000bf65070 */
[----:B----4-:R-:W-:-:S05]  /*3d00*/  UISETP.NE.U32.AND UP4, UPT, UR4, URZ, UPT ;  /* 0x000000ff0400728c */ /* 0x010fca000bf85070 */
[----:B------:R-:W2:Y:S01]  /*3d10*/  LDC R18, c[0x0][0xb20] ;  /* 0x0002c800ff127b82 */ /* 0x000ea20000000800 */
[----:B-1----:R-:W-:Y:S01]  /*3d20*/  ISETP.NE.AND P1, PT, R0, 0x1, PT ;  /* 0x000000010000780c */ /* 0x002fe20003f25270 */
[----:B------:R-:W-:Y:S02]  /*3d30*/  UISETP.NE.AND.EX UP3, UPT, UR9, URZ, UPT, UP3 ;  /* 0x000000ff0900728c */ /* 0x000fe4000bf65330 */
[----:B------:R-:W-:-:S04]  /*3d40*/  UISETP.NE.AND.EX UP4, UPT, UR5, URZ, UPT, UP4 ;  /* 0x000000ff0500728c */ /* 0x000fc8000bf85340 */
[----:B------:R-:W1:Y:S08]  /*3d50*/  LDC.64 R30, c[0x0][0x348] ;  /* 0x0000d200ff1e7b82 */ /* 0x000e700000000a00 */
[----:B------:R-:W4:Y:S08]  /*3d60*/  LDC.64 R16, c[0x0][0xb10] ;  /* 0x0002c400ff107b82 */ /* 0x000f300000000a00 */
[----:B------:R-:W1:Y:S08]  /*3d70*/  LDC.64 R6, c[0x0][0xb18] ;  /* 0x0002c600ff067b82 */ /* 0x000e700000000a00 */
[----:B------:R-:W1:Y:S08]  /*3d80*/  LDC.64 R4, c[0x0][0xb28] ;  /* 0x0002ca00ff047b82 */ /* 0x000e700000000a00 */
[----:B--23--:R-:W1:Y:S02]  /*3d90*/  LDC R19, c[0x0][0x374] ;  /* 0x0000dd00ff137b82 */ /* 0x00ce640000000800 */
.L_x_80:
[C---:B------:R-:W-:Y:S02]  /*3da0*/  LEA R0, R28.reuse, UR7, 0x3 ;  /* 0x000000071c007c11 */ /* 0x040fe4000f8e18ff */
[----:B------:R-:W-:Y:S02]  /*3db0*/  SHF.L.U32 R2, R27, 0x1f, RZ ;  /* 0x0000001f1b027819 */ /* 0x000fe400000006ff */
[----:B------:R-:W-:Y:S02]  /*3dc0*/  LEA R20, R28, UR7, 0x4 ;  /* 0x000000071c147c11 */ /* 0x000fe4000f8e20ff */
[----:B--2---:R-:W2:Y:S02]  /*3dd0*/  SYNCS.PHASECHK.TRANS64.TRYWAIT P0, [R0+URZ+0xc0], R2 ;  /* 0x0000c002000075a7 */ /* 0x004ea400080011ff */
[----:B--2---:R-:W-:Y:S05]  /*3de0*/  @!P0 BRA `(.L_x_72) ;  /* 0x00000040004c8947 */ /* 0x004fea0003800000 */
.L_x_154:
[----:B------:R-:W-:Y:S01]  /*3df0*/  ISETP.GE.AND P0, PT, R40, 0x1, PT ;  /* 0x000000012800780c */ /* 0x000fe20003f06270 */
[----:B------:R-:W3:Y:S01]  /*3e00*/  LDS.128 R20, [R20+0x150] ;  /* 0x0001500014147984 */ /* 0x000ee20000000c00 */
[----:B--2---:R-:W-:Y:S01]  /*3e10*/  VIADD R0, R0, 0xd0 ;  /* 0x000000d000007836 */ /* 0x004fe20000000000 */
[----:B------:R-:W-:Y:S01]  /*3e20*/  @!PT LDS RZ, [RZ] ;  /* 0x00000000fffff984 */ /* 0x000fe20000000800 */
[----:B------:R-:W-:Y:S01]  /*3e30*/  @!PT LDS RZ, [RZ] ;  /* 0x00000000fffff984 */ /* 0x000fe20000000800 */
[----:B------:R-:W-:Y:S01]  /*3e40*/  @!PT LDS RZ, [RZ] ;  /* 0x00000000fffff984 */ /* 0x000fe20000000800 */
[----:B------:R-:W-:Y:S01]  /*3e50*/  @!PT LDS RZ, [RZ] ;  /* 0x00000000fffff984 */ /* 0x000fe20000000800 */
[----:B------:R2:W-:Y:S06]  /*3e60*/  MEMBAR.ALL.CTA ;  /* 0x0000000000007992 */ /* 0x0005ec0000008000 */
[----:B--2---:R-:W2:Y:S01]  /*3e70*/  FENCE.VIEW.ASYNC.S ;  /* 0x00000000000073c6 */ /* 0x004ea20000000000 */
[----:B------:R-:W-:Y:S04]  /*3e80*/  PRMT R0, RZ, 0x654, R0 ;  /* 0x00000654ff007816 */ /* 0x000fe80000000000 */
[----:B--2---:R2:W-:Y:S01]  /*3e90*/  SYNCS.ARRIVE.TRANS64.RED.A1T0 RZ, [R0+URZ], RZ ;  /* 0x000000ff00ff79a7 */ /* 0x0045e200081004ff */
[----:B---3--:R-:W-:Y:S11]  /*3ea0*/  LOP3.LUT P3, RZ, R22, 0x1, RZ, 0xc0, !PT ;  /* 0x0000000116ff7812 */ /* 0x008ff6000786c0ff */
[----:B------:R-:W-:Y:S02]  /*3eb0*/  @!UPT UIADD3 URZ, UPT, UPT, URZ, URZ, URZ ;  /* 0x000000fffffff290 */ /* 0x000fe4000fffe0ff */
[----:B------:R-:W-:Y:S02]  /*3ec0*/  @P3 MOV R11, R20 ;  /* 0x00000014000b3202 */ /* 0x000fe40000000f00 */
[----:B------:R-:W-:Y:S01]  /*3ed0*/  @P3 LOP3.LUT R10, R21, 0xffff, RZ, 0xc0, !PT ;  /* 0x0000ffff150a3812 */ /* 0x000fe200078ec0ff */
[----:B--2---:R-:W-:Y:S06]  /*3ee0*/  @!P0 BRA `(.L_x_73) ;  /* 0x0000000000a48947 */ /* 0x004fec0003800000 */
[-C--:B-1----:R-:W-:Y:S01]  /*3ef0*/  IMAD.HI.U32 R0, R19, R7.reuse, RZ ;  /* 0x0000000713007227 */ /* 0x082fe200078e00ff */
[----:B------:R-:W-:Y:S02]  /*3f00*/  ISETP.NE.AND P0, PT, R6, 0x1, PT ;  /* 0x000000010600780c */ /* 0x000fe40003f05270 */
[----:B------:R-:W-:Y:S01]  /*3f10*/  ISETP.NE.AND P2, PT, R40, 0x1, PT ;  /* 0x000000012800780c */ /* 0x000fe20003f45270 */
[----:B----4-:R-:W-:Y:S01]  /*3f20*/  IMAD.HI.U32 R9, R24, R16, RZ ;  /* 0x0000001018097227 */ /* 0x010fe200078e00ff */
[----:B------:R-:W-:Y:S02]  /*3f30*/  SHF.R.U32.HI R0, RZ, R18, R0 ;  /* 0x00000012ff007219 */ /* 0x000fe40000011600 */
[----:B------:R-:W-:Y:S01]  /*3f40*/  ISETP.NE.AND P4, PT, R3, 0x1, PT ;  /* 0x000000010300780c */ /* 0x000fe20003f85270 */
[----:B------:R-:W-:Y:S01]  /*3f50*/  IMAD.HI.U32 R13, R10, R7, RZ ;  /* 0x000000070a0d7227 */ /* 0x000fe200078e00ff */
[----:B------:R-:W-:Y:S02]  /*3f60*/  SHF.R.U32.HI R9, RZ, R17, R9 ;  /* 0x00000011ff097219 */ /* 0x000fe40000011609 */
[----:B------:R-:W-:Y:S01]  /*3f70*/  SEL R0, R19, R0, !P0 ;  /* 0x0000000013007207 */ /* 0x000fe20004000000 */
[----:B------:R-:W-:Y:S01]  /*3f80*/  IMAD.HI.U32 R12, R11, R16, RZ ;  /* 0x000000100b0c7227 */ /* 0x000fe200078e00ff */
[----:B------:R-:W-:Y:S03]  /*3f90*/  SEL R9, R24, R9, !P4 ;  /* 0x0000000918097207 */ /* 0x000fe60006000000 */
[-C--:B------:R-:W-:Y:S01]  /*3fa0*/  IMAD.HI.U32 R8, R0, R4.reuse, RZ ;  /* 0x0000000400087227 */ /* 0x080fe200078e00ff */
[----:B------:R-:W-:Y:S03]  /*3fb0*/  SHF.R.U32.HI R12, RZ, R17, R12 ;  /* 0x00000011ff0c7219 */ /* 0x000fe6000001160c */
[----:B------:R-:W-:Y:S01]  /*3fc0*/  IMAD.HI.U32 R2, R9, R4, RZ ;  /* 0x0000000409027227 */ /* 0x000fe200078e00ff */
[-C--:B------:R-:W-:Y:S02]  /*3fd0*/  @P2 SHF.R.U32.HI R0, RZ, R5.reuse, R8 ;  /* 0x00000005ff002219 */ /* 0x080fe40000011608 */
[----:B------:R-:W-:Y:S02]  /*3fe0*/  SHF.R.U32.HI R8, RZ, R18, R13 ;  /* 0x00000012ff087219 */ /* 0x000fe4000001160d */
[----:B------:R-:W-:Y:S01]  /*3ff0*/  @P2 SHF.R.U32.HI R9, RZ, R5, R2 ;  /* 0x00000005ff092219 */ /* 0x000fe20000011602 */
[----:B------:R-:W-:Y:S01]  /*4000*/  IMAD R0, R40, R0, RZ ;  /* 0x0000000028007224 */ /* 0x000fe200078e02ff */
[----:B------:R-:W-:Y:S02]  /*4010*/  SEL R8, R10, R8, !P0 ;  /* 0x000000080a087207 */ /* 0x000fe40004000000 */
[----:B------:R-:W-:Y:S01]  /*4020*/  SEL R2, R11, R12, !P4 ;  /* 0x0000000c0b027207 */ /* 0x000fe20006000000 */
[----:B------:R-:W-:Y:S01]  /*4030*/  IMAD R12, R40, R9, RZ ;  /* 0x00000009280c7224 */ /* 0x000fe200078e02ff */
[C---:B------:R-:W-:Y:S01]  /*4040*/  ISETP.GE.AND P0, PT, R8.reuse, R0, PT ;  /* 0x000000000800720c */ /* 0x040fe20003f06270 */
[----:B------:R-:W-:Y:S03]  /*4050*/  IMAD.HI.U32 R0, R8, R4, RZ ;  /* 0x0000000408007227 */ /* 0x000fe600078e00ff */
[----:B------:R-:W-:Y:S02]  /*4060*/  ISETP.GE.OR P0, PT, R2, R12, P0 ;  /* 0x0000000c0200720c */ /* 0x000fe40000706670 */
[-C--:B------:R-:W-:Y:S04]  /*4070*/  SHF.R.U32.HI R0, RZ, R5.reuse, R0 ;  /* 0x00000005ff007219 */ /* 0x080fe80000011600 */
[----:B------:R-:W-:Y:S05]  /*4080*/  SEL R13, R8, R0, !P2 ;  /* 0x00000000080d7207 */ /* 0x000fea0005000000 */
[----:B------:R-:W-:Y:S02]  /*4090*/  IMAD.MOV R12, RZ, RZ, -R13 ;  /* 0x000000ffff0c7224 */ /* 0x000fe400078e0a0d */
[----:B------:R-:W-:Y:S04]  /*40a0*/  @!P0 IMAD.HI.U32 R0, R2, R4, RZ ;  /* 0x0000000402008227 */ /* 0x000fe800078e00ff */
[----:B------:R-:W-:Y:S01]  /*40b0*/  IMAD R12, R40, R12, R8 ;  /* 0x0000000c280c7224 */ /* 0x000fe200078e0208 */
[----:B------:R-:W-:Y:S04]  /*40c0*/  @!P0 SHF.R.U32.HI R0, RZ, R5, R0 ;  /* 0x00000005ff008219 */ /* 0x000fe80000011600 */
[----:B------:R-:W-:Y:S04]  /*40d0*/  @!P0 SEL R0, R2, R0, !P2 ;  /* 0x0000000002008207 */ /* 0x000fe80005000000 */
[----:B------:R-:W-:Y:S01]  /*40e0*/  @!P0 IADD3 R13, PT, PT, R13, -R0, RZ ;  /* 0x800000000d0d8210 */ /* 0x000fe20007ffe0ff */
[----:B------:R-:W-:Y:S01]  /*40f0*/  @!P0 IMAD R0, R9, R12, R0 ;  /* 0x0000000c09008224 */ /* 0x000fe200078e0200 */
[----:B------:R-:W-:Y:S01]  /*4100*/  IADD3 R9, PT, PT, -R8, RZ, RZ ;  /* 0x000000ff08097210 */ /* 0x000fe20007ffe1ff */
[--C-:B------:R-:W-:Y:S02]  /*4110*/  IMAD.MOV R12, RZ, RZ, -R2.reuse ;  /* 0x000000ffff0c7224 */ /* 0x100fe400078e0a02 */
[----:B------:R-:W-:Y:S02]  /*4120*/  @!P0 IMAD R8, R13, R40, R2 ;  /* 0x000000280d088224 */ /* 0x000fe400078e0202 */
[----:B------:R-:W-:Y:S02]  /*4130*/  @!P0 IMAD.MOV.U32 R2, RZ, RZ, R0 ;  /* 0x000000ffff028224 */ /* 0x000fe400078e0000 */
[----:B------:R-:W-:Y:S02]  /*4140*/  IMAD R11, R3, R12, R11 ;  /* 0x0000000c030b7224 */ /* 0x000fe400078e020b */
[----:B------:R-:W-:Y:S02]  /*4150*/  IMAD R10, R6, R9, R10 ;  /* 0x00000009060a7224 */ /* 0x000fe400078e020a */
[----:B------:R-:W-:Y:S02]  /*4160*/  IMAD R11, R2, R3, R11 ;  /* 0x00000003020b7224 */ /* 0x000fe400078e020b */
[----:B------:R-:W-:Y:S02]  /*4170*/  IMAD R10, R8, R6, R10 ;  /* 0x00000006080a7224 */ /* 0x000fe400078e020a */
.L_x_73:
[----:B------:R-:W-:Y:S05]  /*4180*/  BRA.U UP1, `(.L_x_74) ;  /* 0x0000000101107547 */ /* 0x000fea000b800000 */
[----:B------:R-:W-:Y:S04]  /*4190*/  MOV R2, UR6 ;  /* 0x0000000600027c02 */ /* 0x000fe80008000f00 */
[----:B------:R-:W-:Y:S04]  /*41a0*/  SHF.L.U32 R2, R2, 0x1f, RZ ;  /* 0x0000001f02027819 */ /* 0x000fe800000006ff */
[----:B------:R-:W2:Y:S02]  /*41b0*/  SYNCS.PHASECHK.TRANS64.TRYWAIT P0, [UR7+0xb8], R2 ;  /* 0x0000b802ff0075a7 */ /* 0x000ea40008001107 */
[----:B--2---:R-:W-:Y:S05]  /*41c0*/  @!P0 BRA `(.L_x_75) ;  /* 0x0000003c00688947 */ /* 0x004fea0003800000 */
.L_x_74:
[----:B------:R-:W-:Y:S02]  /*41d0*/  R2UR UR11, R15 ;  /* 0x000000000f0b72ca */ /* 0x000fe400000e0000 */
[----:B------:R-:W-:Y:S02]  /*41e0*/  R2UR UR10, R14 ;  /* 0x000000000e0a72ca */ /* 0x000fe400000e0000 */
[----:B------:R-:W-:Y:S04]  /*41f0*/  ISETP.NE.U32.AND P2, PT, RZ, UR4, PT ;  /* 0x00000004ff007c0c */ /* 0x000fe8000bf45070 */
[----:B------:R-:W-:Y:S05]  /*4200*/  ISETP.NE.AND.EX P2, PT, RZ, UR5, PT, P2 ;  /* 0x00000005ff007c0c */ /* 0x000fea000bf45320 */
[----:B------:R-:W-:Y:S02]  /*4210*/  USHF.L.U32 UR11, UR11, 0x7, URZ ;  /* 0x000000070b0b7899 */ /* 0x000fe400080006ff */
[----:B------:R-:W-:Y:S01]  /*4220*/  USHF.L.U32 UR10, UR10, 0x6, URZ ;  /* 0x000000060a0a7899 */ /* 0x000fe200080006ff */
[----:B------:R-:W-:Y:S11]  /*4230*/  BRA.U !UP4, `(.L_x_76) ;  /* 0x000000010c347547 */ /* 0x000ff6000b800000 */
[----:B------:R-:W-:Y:S01]  /*4240*/  UPLOP3.LUT UP0, UPT, UPT, UPT, UP3, 0x80, 0x8 ;  /* 0x000000000008789c */ /* 0x000fe20003f0f030 */
[----:B--2---:R-:W-:Y:S02]  /*4250*/  HFMA2 R0, -RZ, RZ, 0, 5.9604644775390625e-08 ;  /* 0x00000001ff007431 */ /* 0x004fe400000001ff */
[----:B------:R-:W-:Y:S03]  /*4260*/  IMAD.MOV.U32 R88, RZ, RZ, 0x1 ;  /* 0x00000001ff587424 */ /* 0x000fe600078e00ff */
[----:B------:R-:W-:Y:S05]  /*4270*/  PLOP3.LUT P0, PT, PT, PT, UP0, 0x80, 0x8 ;  /* 0x000000000008781c */ /* 0x000fea0003f0f008 */
[----:B------:R-:W2:Y:S01]  /*4280*/  @UP0 LDCU.64 UR14, c[0x0][0x888] ;  /* 0x00011100ff0e07ac */ /* 0x000ea20008000a00 */
[----:B------:R-:W-:Y:S07]  /*4290*/  @UP0 UIMAD UR8, UR36, UR4, URZ ;  /* 0x00000004240802a4 */ /* 0x000fee000f8e02ff */
[----:B------:R-:W-:Y:S01]  /*42a0*/  @!P0 PRMT R88, R0, 0x7610, R88 ;  /* 0x0000761000588816 */ /* 0x000fe20000000058 */
[----:B--2---:R-:W-:Y:S03]  /*42b0*/  @UP0 UIMAD.WIDE UR14, UR8, 0x4, UR14 ;  /* 0x00000004080e08a5 */ /* 0x004fe6000f8e020e */
[----:B------:R-:W2:Y:S03]  /*42c0*/  @!UP0 LDCU UR8, c[0x0][0x880] ;  /* 0x00011000ff0887ac */ /* 0x000ea60008000800 */
[----:B------:R-:W-:Y:S01]  /*42d0*/  IMAD.U32 R8, RZ, RZ, UR14 ;  /* 0x0000000eff087e24 */ /* 0x000fe2000f8e00ff */
[----:B------:R-:W-:Y:S05]  /*42e0*/  MOV R9, UR15 ;  /* 0x0000000f00097c02 */ /* 0x000fea0008000f00 */
[----:B-----5:R3:W5:Y:S02]  /*42f0*/  @P0 LDG.E R49, desc[UR46][R8.64] ;  /* 0x0000002e08310981 */ /* 0x020764000c1e1900 */
[----:B--23--:R-:W-:Y:S07]  /*4300*/  @!P0 IMAD.U32 R49, RZ, RZ, UR8 ;  /* 0x00000008ff318e24 */ /* 0x00cfee000f8e00ff */
.L_x_76:
[----:B-----5:R-:W-:Y:S01]  /*4310*/  @!P2 FSETP.EQ.AND P0, PT, R49, RZ, PT ;  /* 0x000000ff3100a20b */ /* 0x020fe20003f02000 */
[----:B------:R-:W-:Y:S01]  /*4320*/  @!UPT UIADD3 URZ, UPT, UPT, URZ, URZ, URZ ;  /* 0x000000fffffff290 */ /* 0x000fe2000fffe0ff */
[----:B------:R-:W-:Y:S11]  /*4330*/  @!P2 BRA `(.L_x_77) ;  /* 0x000000000014a947 */ /* 0x000ff60003800000 */
[----:B------:R-:W-:Y:S02]  /*4340*/  LOP3.LUT P2, RZ, R88, 0xff, RZ, 0xc0, !PT ;  /* 0x000000ff58ff7812 */ /* 0x000fe4000784c0ff */
[----:B------:R-:W-:Y:S04]  /*4350*/  PLOP3.LUT P0, PT, PT, PT, UP0, 0x80, 0x8 ;  /* 0x000000000008781c */ /* 0x000fe80003f0f008 */
[----:B------:R-:W-:Y:S07]  /*4360*/  PLOP3.LUT P0, PT, P0, PT, PT, 0x8, 0x80 ;  /* 0x000000000080781c */ /* 0x000fee000070e170 */
[----:B------:R-:W-:Y:S11]  /*4370*/  @P2 FSETP.EQ.AND P0, PT, R49, RZ, PT ;  /* 0x000000ff3100220b */ /* 0x000ff60003f02000 */
[----:B------:R-:W-:Y:S02]  /*4380*/  @!UPT UIADD3 URZ, UPT, UPT, URZ, URZ, URZ ;  /* 0x000000fffffff290 */ /* 0x000fe4000fffe0ff */
.L_x_77:
[----:B------:R-:W-:Y:S01]  /*4390*/  ULEA UR15, UR13, UR7, 0x3 ;  /* 0x000000070d0f7291 */ /* 0x000fe2000f8e18ff */
[----:B------:R-:W-:Y:S02]  /*43a0*/  SHF.L.U32 R9, R29, 0x1f, RZ ;  /* 0x0000001f1d097819 */ /* 0x000fe400000006ff */
[----:B------:R-:W-:Y:S04]  /*43b0*/  ELECT P4, URZ, PT ;  /* 0x0000000000ff782f */ /* 0x000fe80003880000 */
[----:B------:R-:W-:Y:S02]  /*43c0*/  PLOP3.LUT P4, PT, P0, P4, PT, 0xf2, 0x2f ;  /* 0x00000000002f781c */ /* 0x000fe40000789e72 */
[----:B------:R-:W3:Y:S11]  /*43d0*/  SYNCS.PHASECHK.TRANS64.TRYWAIT P2, [UR15+0x98], R9 ;  /* 0x00009809ff0075a7 */ /* 0x000ef6000804110f */
[----:B-1----:R-:W-:Y:S05]  /*43e0*/  @!P4 IADD3 R8, P0, PT, R30, 0x580, RZ ;  /* 0x000005801e08c810 */ /* 0x002fea0007f1e0ff */
[----:B--2---:R-:W-:Y:S01]  /*43f0*/  @!P4 IMAD.X R2, RZ, RZ, R31, P0 ;  /* 0x000000ffff02c224 */ /* 0x004fe200000e061f */
[----:B---3--:R-:W-:Y:S07]  /*4400*/  @!P2 BRA `(.L_x_78) ;  /* 0x0000003800f0a947 */ /* 0x008fee0003800000 */
.L_x_157:
[----:B------:R-:W2:Y:S01]  /*4410*/  LDC.64 R12, c[0x0][0xb18] ;  /* 0x0002c600ff0c7b82 */ /* 0x000ea20000000a00 */
[----:B------:R-:W-:Y:S01]  /*4420*/  @!P4 R2UR UR8, R2 ;  /* 0x000000000208c2ca */ /* 0x000fe200000e0000 */
[----:B------:R-:W-:Y:S01]  /*4430*/  VOTEU.ALL UP2, P4 ;  /* 0x0000000000ff7886 */ /* 0x000fe20002040000 */
[----:B------:R-:W-:Y:S01]  /*4440*/  @!P4 R2UR UR9, R8 ;  /* 0x000000000809c2ca */ /* 0x000fe200000e0000 */
[----:B------:R-:W-:Y:S01]  /*4450*/  VOTEU.ALL UP1, P4 ;  /* 0x0000000000ff7886 */ /* 0x000fe20002020000 */
[----:B-1----:R-:W-:Y:S03]  /*4460*/  @!P4 IMAD.MOV.U32 R0, RZ, RZ, 0x2000 ;  /* 0x00002000ff00c424 */ /* 0x002fe600078e00ff */
[----:B------:R-:W1:Y:S01]  /*4470*/  @!P1 LDC R2, c[0x0][0xb0c] ;  /* 0x0002c300ff029b82 */ /* 0x000e620000000800 */
[----:B------:R-:W-:Y:S01]  /*4480*/  UMOV UR20, 0x0 ;  /* 0x0000000000147882 */ /* 0x000fe20000000000 */
[----:B------:R-:W-:Y:S01]  /*4490*/  UMOV UR21, 0x10000000 ;  /* 0x1000000000157882 */ /* 0x000fe20000000000 */
[----:B------:R-:W-:Y:S01]  /*44a0*/  UMOV UR12, UR36 ;  /* 0x00000024000c7c82 */ /* 0x000fe20008000000 */
[----:B------:R-:W-:Y:S01]  /*44b0*/  UIADD3 UR14, UPT, UPT, UR13, 0x1, URZ ;  /* 0x000000010d0e7890 */ /* 0x000fe2000fffe0ff */
[----:B------:R-:W-:Y:S01]  /*44c0*/  @P3 SHF.R.U32.HI R26, RZ, 0x10, R21 ;  /* 0x00000010ff1a3819 */ /* 0x000fe20000011615 */
[----:B------:R-:W-:Y:S02]  /*44d0*/  VIADD R28, R28, 0x1 ;  /* 0x000000011c1c7836 */ /* 0x000fe40000000000 */
[----:B------:R-:W-:Y:S01]  /*44e0*/  IMAD.U32 R9, RZ, RZ, UR8 ;  /* 0x00000008ff097e24 */ /* 0x000fe2000f8e00ff */
[----:B------:R-:W-:Y:S01]  /*44f0*/  @!UP2 ULEA UR8, UR13, UR7, 0xd ;  /* 0x000000070d08a291 */ /* 0x000fe2000f8e68ff */
[----:B------:R-:W-:Y:S01]  /*4500*/  IMAD.U32 R8, RZ, RZ, UR9 ;  /* 0x00000009ff087e24 */ /* 0x000fe2000f8e00ff */
[----:B------:R-:W-:Y:S02]  /*4510*/  UIADD3 UR9, UPT, UPT, UR15, 0x80, URZ ;  /* 0x000000800f097890 */ /* 0x000fe4000fffe0ff */
[----:B------:R-:W-:Y:S01]  /*4520*/  @!P4 R2UR UR19, R9 ;  /* 0x000000000913c2ca */ /* 0x000fe200000e0000 */
[----:B------:R-:W-:Y:S01]  /*4530*/  @!UP2 UIADD3 UR8, UPT, UPT, UR8, 0x200, URZ ;  /* 0x000002000808a890 */ /* 0x000fe2000fffe0ff */
[----:B------:R-:W-:Y:S01]  /*4540*/  @!P4 R2UR UR18, R8 ;  /* 0x000000000812c2ca */ /* 0x000fe200000e0000 */
[----:B------:R-:W-:Y:S01]  /*4550*/  UISETP.NE.AND UP5, UPT, UR14, 0x3, UPT ;  /* 0x000000030e00788c */ /* 0x000fe2000bfa5270 */
[----:B------:R-:W3:Y:S01]  /*4560*/  LDC.64 R8, c[0x0][0xb10] ;  /* 0x0002c400ff087b82 */ /* 0x000ee20000000a00 */
[----:B------:R-:W-:Y:S02]  /*4570*/  UPRMT UR16, UR37, 0x654, UR9 ;  /* 0x0000065425107896 */ /* 0x000fe40008000009 */
[----:B------:R-:W-:Y:S02]  /*4580*/  USEL UR17, URZ, 0x1, UP5 ;  /* 0x00000001ff117887 */ /* 0x000fe4000a800000 */
[----:B------:R-:W-:Y:S04]  /*4590*/  USEL UR14, UR14, URZ, UP5 ;  /* 0x000000ff0e0e7287 */ /* 0x000fe8000a800000 */
[----:B------:R-:W-:Y:S01]  /*45a0*/  ULEA UR13, UR14, UR7, 0x3 ;  /* 0x000000070e0d7291 */ /* 0x000fe2000f8e18ff */
[----:B------:R-:W-:Y:S01]  /*45b0*/  LOP3.LUT R29, R29, UR17, RZ, 0x3c, !PT ;  /* 0x000000111d1d7c12 */ /* 0x000fe2000f8e3cff */
[----:B------:R1:W-:Y:S01]  /*45c0*/  @!UP1 UTMALDG.3D [UR8], [UR18], desc[UR20] ;  /* 0x00001408120095b4 */ /* 0x0003e20008011000 */
[----:B------:R5:W-:Y:S02]  /*45d0*/  @!P4 SYNCS.ARRIVE.TRANS64.RED.A0TR RZ, [UR15+0x80], R0 ;  /* 0x00008000ffffc9a7 */ /* 0x000be4000830040f */
[----:B------:R-:W-:Y:S01]  /*45e0*/  SHF.L.U32 R14, R29, 0x1f, RZ ;  /* 0x0000001f1d0e7819 */ /* 0x000fe200000006ff */
[C---:B---3--:R-:W-:Y:S01]  /*45f0*/  @!P1 IMAD.HI.U32 R8, R11.reuse, R8, RZ ;  /* 0x000000080b089227 */ /* 0x048fe200078e00ff */
[----:B--2---:R-:W-:Y:S02]  /*4600*/  @!P1 ISETP.NE.AND P0, PT, R12, 0x1, PT ;  /* 0x000000010c00980c */ /* 0x004fe40003f05270 */
[----:B-1----:R-:W-:Y:S01]  /*4610*/  @!P1 ISETP.NE.AND P2, PT, R2, 0x1, PT ;  /* 0x000000010200980c */ /* 0x002fe20003f45270 */
[----:B------:R-:W-:Y:S01]  /*4620*/  SYNCS.ARRIVE.TRANS64.RED.A1T0 RZ, [UR16], RZ ;  /* 0x000000ffffff79a7 */ /* 0x000fe20008100410 */
[C---:B------:R-:W-:Y:S01]  /*4630*/  @!P1 IMAD.HI.U32 R13, R10.reuse, R13, RZ ;  /* 0x0000000d0a0d9227 */ /* 0x040fe200078e00ff */
[----:B------:R-:W-:Y:S04]  /*4640*/  @!P1 SHF.R.U32.HI R8, RZ, R9, R8 ;  /* 0x00000009ff089219 */ /* 0x000fe80000011608 */
[----:B------:R-:W-:Y:S01]  /*4650*/  @!P1 SEL R8, R11, R8, !P2 ;  /* 0x000000080b089207 */ /* 0x000fe20005000000 */
[----:B------:R-:W1:Y:S01]  /*4660*/  SYNCS.PHASECHK.TRANS64.TRYWAIT P5, [UR13+0x98], R14 ;  /* 0x0000980eff0075a7 */ /* 0x000e6200080a110d */
[----:B-----5:R-:W2:Y:S02]  /*4670*/  @!P1 LDC R0, c[0x0][0xb20] ;  /* 0x0002c800ff009b82 */ /* 0x020ea40000000800 */
[----:B--2---:R-:W-:Y:S04]  /*4680*/  @!P1 SHF.R.U32.HI R0, RZ, R0, R13 ;  /* 0x00000000ff009219 */ /* 0x004fe8000001160d */
[----:B------:R-:W-:Y:S05]  /*4690*/  @!P1 SEL R9, R10, R0, !P0 ;  /* 0x000000000a099207 */ /* 0x000fea0004000000 */
[----:B------:R-:W-:Y:S02]  /*46a0*/  @!P1 IMAD.IADD R0, R9, 0x1, -R8 ;  /* 0x0000000109009824 */ /* 0x000fe400078e0a08 */
[----:B------:R-:W-:Y:S02]  /*46b0*/  @!P1 IMAD.IADD R8, R8, 0x1, -R9 ;  /* 0x0000000108089824 */ /* 0x000fe400078e0a09 */
[----:B------:R-:W-:Y:S02]  /*46c0*/  @!P1 IMAD R11, R0, R2, R11 ;  /* 0x00000002000b9224 */ /* 0x000fe400078e020b */
[----:B------:R-:W-:Y:S01]  /*46d0*/  @!P1 IMAD R10, R8, R12, R10 ;  /* 0x0000000c080a9224 */ /* 0x000fe200078e020a */
[----:B-1----:R-:W-:Y:S06]  /*46e0*/  @!P5 BRA `(.L_x_79) ;  /* 0x000000380050d947 */ /* 0x002fec0003800000 */
.L_x_159:
[----:B------:R-:W-:Y:S01]  /*46f0*/  @!P4 IADD3 R2, P0, PT, R30, 0x580, RZ ;  /* 0x000005801e02c810 */ /* 0x000fe20007f1e0ff */
[----:B------:R-:W-:Y:S01]  /*4700*/  UMOV UR18, 0x0 ;  /* 0x0000000000127882 */ /* 0x000fe20000000000 */
[----:B------:R-:W-:Y:S01]  /*4710*/  UMOV UR19, 0x10000000 ;  /* 0x1000000000137882 */ /* 0x000fe20000000000 */
[----:B------:R-:W-:Y:S01]  /*4720*/  VOTEU.ALL UP1, P4 ;  /* 0x0000000000ff7886 */ /* 0x000fe20002020000 */
[----:B------:R-:W-:Y:S01]  /*4730*/  @!P4 R2UR UR9, R2 ;  /* 0x000000000209c2ca */ /* 0x000fe200000e0000 */
[----:B-1----:R-:W-:Y:S01]  /*4740*/  @!P4 IMAD.X R0, RZ, RZ, R31, P0 ;  /* 0x000000ffff00c224 */ /* 0x002fe200000e061f */
[----:B------:R-:W-:Y:S01]  /*4750*/  UMOV UR12, UR36 ;  /* 0x00000024000c7c82 */ /* 0x000fe20008000000 */
[----:B------:R-:W-:Y:S01]  /*4760*/  @P3 R2UR UR36, R26 ;  /* 0x000000001a2432ca */ /* 0x000fe200000e0000 */
[----:B------:R-:W-:Y:S01]  /*4770*/  @!UP1 ULEA UR15, UR14, UR7, 0xd ;  /* 0x000000070e0f9291 */ /* 0x000fe2000f8e68ff */
[----:B------:R-:W-:Y:S01]  /*4780*/  ISETP.NE.AND P0, PT, R28, 0x2, PT ;  /* 0x000000021c00780c */ /* 0x000fe20003f05270 */
[----:B------:R-:W-:Y:S01]  /*4790*/  @!UP1 UIADD3 UR10, UPT, UPT, UR10, 0x20, URZ ;  /* 0x000000200a0a9890 */ /* 0x000fe2000fffe0ff */
[----:B------:R-:W-:Y:S01]  /*47a0*/  @!P4 R2UR UR8, R0 ;  /* 0x000000000008c2ca */ /* 0x000fe200000e0000 */
[----:B------:R-:W-:Y:S01]  /*47b0*/  IMAD.IADD R14, R10, 0x1, R86 ;  /* 0x000000010a0e7824 */ /* 0x000fe200078e0256 */
[----:B------:R-:W-:Y:S01]  /*47c0*/  SEL R0, RZ, 0x1, P0 ;  /* 0x00000001ff007807 */ /* 0x000fe20000000000 */
[----:B------:R-:W-:Y:S01]  /*47d0*/  IMAD.IADD R15, R11, 0x1, R87 ;  /* 0x000000010b0f7824 */ /* 0x000fe200078e0257 */
[----:B------:R-:W-:Y:S02]  /*47e0*/  SEL R28, R28, RZ, P0 ;  /* 0x000000ff1c1c7207 */ /* 0x000fe40000000000 */
[----:B------:R-:W-:Y:S01]  /*47f0*/  IMAD.U32 R8, RZ, RZ, UR9 ;  /* 0x00000009ff087e24 */ /* 0x000fe2000f8e00ff */
[----:B------:R-:W-:Y:S01]  /*4800*/  UIADD3 UR9, UPT, UPT, UR13, 0x80, URZ ;  /* 0x000000800d097890 */ /* 0x000fe2000fffe0ff */
[----:B------:R-:W-:Y:S03]  /*4810*/  LOP3.LUT R27, R27, R0, RZ, 0x3c, !PT ;  /* 0x000000001b1b7212 */ /* 0x000fe600078e3cff */
[----:B------:R-:W-:Y:S02]  /*4820*/  @!P4 R2UR UR16, R8 ;  /* 0x000000000810c2ca */ /* 0x000fe400000e0000 */
[----:B------:R-:W-:Y:S01]  /*4830*/  IMAD.U32 R9, RZ, RZ, UR8 ;  /* 0x00000008ff097e24 */ /* 0x000fe2000f8e00ff */
[----:B------:R-:W-:Y:S01]  /*4840*/  @!UP1 UIADD3 UR8, UPT, UPT, UR15, 0x200, URZ ;  /* 0x000002000f089890 */ /* 0x000fe2000fffe0ff */
[----:B------:R-:W-:Y:S01]  /*4850*/  VOTEU.ALL UP1, P4 ;  /* 0x0000000000ff7886 */ /* 0x000fe20002020000 */
[----:B------:R-:W-:Y:S02]  /*4860*/  UPRMT UR15, UR37, 0x654, UR9 ;  /* 0x00000654250f7896 */ /* 0x000fe40008000009 */
[----:B------:R-:W-:Y:S11]  /*4870*/  @!P4 R2UR UR17, R9 ;  /* 0x000000000911c2ca */ /* 0x000ff600000e0000 */
[----:B------:R-:W-:Y:S02]  /*4880*/  @!UPT UIADD3 URZ, UPT, UPT, URZ, URZ, URZ ;  /* 0x000000fffffff290 */ /* 0x000fe4000fffe0ff */
[----:B------:R2:W-:Y:S01]  /*4890*/  @!UP1 UTMALDG.3D [UR8], [UR16], desc[UR18] ;  /* 0x00001208100095b4 */ /* 0x0005e20008011000 */
[----:B------:R2:W-:Y:S01]  /*48a0*/  @!P4 SYNCS.ARRIVE.TRANS64.RED.A0TR RZ, [UR13+0x80], R25 ;  /* 0x00008019ffffc9a7 */ /* 0x0005e2000830040d */
[----:B------:R-:W-:Y:S04]  /*48b0*/  UIADD3 UR13, UPT, UPT, UR14, 0x1, URZ ;  /* 0x000000010e0d7890 */ /* 0x000fe8000fffe0ff */
[----:B------:R-:W-:Y:S04]  /*48c0*/  UISETP.NE.AND UP1, UPT, UR13, 0x3, UPT ;  /* 0x000000030d00788c */ /* 0x000fe8000bf25270 */
[----:B------:R-:W-:Y:S02]  /*48d0*/  USEL UR14, URZ, 0x1, UP1 ;  /* 0x00000001ff0e7887 */ /* 0x000fe40008800000 */
[----:B------:R-:W-:Y:S02]  /*48e0*/  USEL UR13, UR13, URZ, UP1 ;  /* 0x000000ff0d0d7287 */ /* 0x000fe40008800000 */
[----:B------:R-:W-:Y:S02]  /*48f0*/  UPLOP3.LUT UP1, UPT, UPT, UPT, UPT, 0x80, 0x8 ;  /* 0x000000000008789c */ /* 0x000fe40003f2f070 */
[----:B------:R-:W-:Y:S01]  /*4900*/  LOP3.LUT R29, R29, UR14, RZ, 0x3c, !PT ;  /* 0x0000000e1d1d7c12 */ /* 0x000fe2000f8e3cff */
[----:B------:R-:W-:Y:S01]  /*4910*/  SYNCS.ARRIVE.TRANS64.RED.A1T0 RZ, [UR15], RZ ;  /* 0x000000ffffff79a7 */ /* 0x000fe2000810040f */
[----:B------:R-:W-:Y:S07]  /*4920*/  @P3 BRA `(.L_x_80) ;  /* 0xfffffff4001c3947 */ /* 0x000fee000383ffff */
[----:B------:R-:W-:Y:S01]  /*4930*/  UIADD3 UR7, UPT, UPT, UR7, 0x98, URZ ;  /* 0x0000009807077890 */ /* 0x000fe2000fffe0ff */
[----:B------:R-:W-:-:S03]  /*4940*/  SHF.L.U32 R2, R29, 0x1f, RZ ;  /* 0x0000001f1d027819 */ /* 0x000fc600000006ff */
[----:B------:R-:W-:-:S09]  /*4950*/  ULEA UR4, UR13, UR7, 0x3 ;  /* 0x000000070d047291 */ /* 0x000fd2000f8e18ff */
[----:B------:R-:W1:Y:S02]  /*4960*/  SYNCS.PHASECHK.TRANS64.TRYWAIT P0, [UR4], R2 ;  /* 0x00000002ff0075a7 */ /* 0x000e640008001104 */
[----:B-1----:R-:W-:Y:S05]  /*4970*/  @!P0 BRA `(.L_x_81) ;  /* 0x0000003400c48947 */ /* 0x002fea0003800000 */
.L_x_161:
        /* <DEDUP_REMOVED lines=9> */
.L_x_163:
[----:B------:R-:W-:-:S04]  /*4a10*/  UIADD3 UR5, UPT, UPT, UR5, 0x1, URZ ;  /* 0x0000000105057890 */ /* 0x000fc8000fffe0ff */
[----:B------:R-:W-:-:S04]  /*4a20*/  UISETP.NE.AND UP0, UPT, UR5, 0x3, UPT ;  /* 0x000000030500788c */ /* 0x000fc8000bf05270 */
[----:B------:R-:W-:Y:S02]  /*4a30*/  USEL UR4, URZ, 0x1, UP0 ;  /* 0x00000001ff047887 */ /* 0x000fe40008000000 */
[----:B------:R-:W-:-:S04]  /*4a40*/  USEL UR5, UR5, URZ, UP0 ;  /* 0x000000ff05057287 */ /* 0x000fc80008000000 */
[----:B------:R-:W-:Y:S01]  /*4a50*/  ULEA UR5, UR5, UR7, 0x3 ;  /* 0x0000000705057291 */ /* 0x000fe2000f8e18ff */
[----:B-1----:R-:W-:-:S04]  /*4a60*/  LOP3.LUT R2, R29, UR4, RZ, 0x3c, !PT ;  /* 0x000000041d027c12 */ /* 0x002fc8000f8e3cff */
[----:B------:R-:W-:Y:S01]  /*4a70*/  SHF.L.U32 R2, R2, 0x1f, RZ ;  /* 0x0000001f02027819 */ /* 0x000fe200000006ff */
[----:B------:R-:W-:-:S07]  /*4a80*/  IMAD.U32 R0, RZ, RZ, UR5 ;  /* 0x00000005ff007e24 */ /* 0x000fce000f8e00ff */
.L_x_83:
[----:B-1----:R1:W3:Y:S02]  /*4a90*/  SYNCS.PHASECHK.TRANS64.TRYWAIT P0, [R0+URZ], R2 ;  /* 0x00000002000075a7 */ /* 0x0022e400080011ff */
[----:B---3--:R-:W-:Y:S05]  /*4aa0*/  @!P0 NANOSLEEP.SYNCS 0x989680 ;  /* 0x009896800000895d */ /* 0x008fea0003900000 */
[----:B------:R-:W3:Y:S02]  /*4ab0*/  @!P0 SYNCS.PHASECHK.TRANS64 P0, [R0+URZ], R2 ;  /* 0x00000002000085a7 */ /* 0x000ee400080010ff */
[----:B--23--:R-:W-:Y:S05]  /*4ac0*/  @P0 EXIT ;  /* 0x000000000000094d */ /* 0x00cfea0003800000 */
[----:B------:R-:W-:Y:S05]  /*4ad0*/  BRA `(.L_x_83) ;  /* 0xfffffffc00ec7947 */ /* 0x000fea000383ffff */
.L_x_71:
[----:B------:R-:W-:-:S06]  /*4ae0*/  UISETP.GE.AND UP1, UPT, UR8, 0x4, UPT ;  /* 0x000000040800788c */ /* 0x000fcc000bf26270 */
[----:B------:R-:W-:-:S13]  /*4af0*/  PLOP3.LUT P0, PT, PT, PT, UP1, 0x80, 0x8 ;  /* 0x000000000008781c */ /* 0x000fda0003f0f018 */
[----:B------:R-:W-:Y:S05]  /*4b00*/  @!P0 EXIT ;  /* 0x000000000000894d */ /* 0x000fea0003800000 */
[----:B------:R-:W-:Y:S01]  /*4b10*/  BAR.SYNC.DEFER_BLOCKING 0x6, 0xa0 ;  /* 0x0182800000007b1d */ /* 0x000fe20000010000 */
[C---:B------:R-:W-:Y:S01]  /*4b20*/  IMAD.SHL.U32 R2, R93.reuse, 0x20, RZ ;  /* 0x000000205d027824 */ /* 0x040fe200078e00ff */
[C---:B------:R-:W-:Y:S01]  /*4b30*/  LOP3.LUT R94, R93.reuse, 0x2, RZ, 0xc0, !PT ;  /* 0x000000025d5e7812 */ /* 0x040fe200078ec0ff */
[C---:B------:R-:W-:Y:S01]  /*4b40*/  IMAD.SHL.U32 R99, R93.reuse, 0x4, RZ ;  /* 0x000000045d637824 */ /* 0x040fe200078e00ff */
[C---:B------:R-:W-:Y:S01]  /*4b50*/  LOP3.LUT R100, R93.reuse, 0x60, RZ, 0xc0, !PT ;  /* 0x000000605d647812 */ /* 0x040fe200078ec0ff */
[C---:B------:R-:W-:Y:S01]  /*4b60*/  IMAD.U32 R46, R93.reuse, 0x10000, RZ ;  /* 0x000100005d2e7824 */ /* 0x040fe200078e00ff */
[----:B------:R-:W-:Y:S02]  /*4b70*/  UMOV UR48, 0x400 ;  /* 0x0000040000307882 */ /* 0x000fe40000000000 */
[----:B------:R-:W1:Y:S01]  /*4b80*/  LDC R91, c[0x0][0x370] ;  /* 0x0000dc00ff5b7b82 */ /* 0x000e620000000800 */
[----:B------:R-:W-:Y:S01]  /*4b90*/  ULEA UR48, UR37, UR48, 0x18 ;  /* 0x0000003025307291 */ /* 0x000fe2000f8ec0ff */
[----:B------:R-:W-:Y:S01]  /*4ba0*/  LOP3.LUT R3, R2, 0xc0, RZ, 0xc0, !PT ;  /* 0x000000c002037812 */ /* 0x000fe200078ec0ff */
[----:B------:R-:W-:Y:S01]  /*4bb0*/  IMAD.MOV.U32 R45, RZ, RZ, RZ ;  /* 0x000000ffff2d7224 */ /* 0x000fe200078e00ff */
[----:B------:R-:W-:Y:S01]  /*4bc0*/  LOP3.LUT R93, R93, 0x4, RZ, 0xc0, !PT ;  /* 0x000000045d5d7812 */ /* 0x000fe200078ec0ff */
[----:B------:R-:W-:Y:S01]  /*4bd0*/  UIADD3 UR52, UPT, UPT, UR48, 0x200, URZ ;  /* 0x0000020030347890 */ /* 0x000fe2000fffe0ff */
[----:B------:R-:W-:-:S02]  /*4be0*/  LOP3.LUT R99, R3, 0x18, R99, 0xf8, !PT ;  /* 0x0000001803637812 */ /* 0x000fc400078ef863 */
[----:B------:R-:W-:Y:S01]  /*4bf0*/  CS2R R96, SRZ ;  /* 0x0000000000607805 */ /* 0x000fe2000001ff00 */
[----:B------:R-:W2:Y:S01]  /*4c00*/  LDC R42, c[0x0][0xb0c] ;  /* 0x0002c300ff2a7b82 */ /* 0x000ea20000000800 */
[----:B------:R-:W-:Y:S01]  /*4c10*/  LOP3.LUT R46, R46, 0x600000, RZ, 0xc0, !PT ;  /* 0x006000002e2e7812 */ /* 0x000fe200078ec0ff */
[----:B------:R-:W-:Y:S01]  /*4c20*/  IMAD.MOV.U32 R103, RZ, RZ, RZ ;  /* 0x000000ffff677224 */ /* 0x000fe200078e00ff */
[----:B------:R-:W-:Y:S01]  /*4c30*/  IADD3 R98, PT, PT, -R93, 0x2, RZ ;  /* 0x000000025d627810 */ /* 0x000fe20007ffe1ff */
[----:B------:R-:W-:Y:S01]  /*4c40*/  IMAD.MOV R94, RZ, RZ, -R94 ;  /* 0x000000ffff5e7224 */ /* 0x000fe200078e0a5e */
[----:B------:R-:W-:Y:S01]  /*4c50*/  LOP3.LUT R99, R99, 0xf20, R2, 0xf8, !PT ;  /* 0x00000f2063637812 */ /* 0x000fe200078ef802 */
[----:B------:R-:W-:Y:S01]  /*4c60*/  IMAD.MOV R93, RZ, RZ, -R93 ;  /* 0x000000ffff5d7224 */ /* 0x000fe200078e0a5d */
[----:B------:R-:W4:Y:S01]  /*4c70*/  LDCU.64 UR54, c[0x0][0x348] ;  /* 0x00006900ff3677ac */ /* 0x000f220008000a00 */
[----:B------:R-:W1:Y:S01]  /*4c80*/  LDC R89, c[0x0][0xb20] ;  /* 0x0002c800ff597b82 */ /* 0x000e620000000800 */
[----:B------:R-:W3:Y:S01]  /*4c90*/  LDS R0, [UR48+0x170] ;  /* 0x00017030ff007984 */ /* 0x000ee20008000800 */
[----:B------:R-:W-:Y:S01]  /*4ca0*/  IMAD.SHL.U32 R98, R98, 0x10, RZ ;  /* 0x0000001062627824 */ /* 0x000fe200078e00ff */
[----:B------:R-:W-:Y:S01]  /*4cb0*/  LEA R99, R99, UR52, 0x1 ;  /* 0x0000003463637c11 */ /* 0x000fe2000f8e08ff */
[----:B------:R-:W-:Y:S01]  /*4cc0*/  UMOV UR51, 0x1 ;  /* 0x0000000100337882 */ /* 0x000fe20000000000 */
[----:B------:R-:W-:Y:S01]  /*4cd0*/  UMOV UR56, URZ ;  /* 0x000000ff00387c82 */ /* 0x000fe20008000000 */
[----:B------:R-:W1:Y:S02]  /*4ce0*/  LDCU.64 UR38, c[0x0][0x888] ;  /* 0x00011100ff2677ac */ /* 0x000e640008000a00 */
[----:B------:R-:W1:Y:S01]  /*4cf0*/  LDC R41, c[0x0][0xb30] ;  /* 0x0002cc00ff297b82 */ /* 0x000e620000000800 */
[----:B------:R-:W1:Y:S01]  /*4d00*/  LDCU.64 UR44, c[0x0][0x890] ;  /* 0x00011200ff2c77ac */ /* 0x000e620008000a00 */
[----:B------:R-:W-:Y:S01]  /*4d10*/  UMOV UR50, URZ ;  /* 0x000000ff00327c82 */ /* 0x000fe20008000000 */
[----:B------:R-:W-:-:S05]  /*4d20*/  UMOV UR49, URZ ;  /* 0x000000ff00317c82 */ /* 0x000fca0008000000 */
[----:B------:R-:W1:Y:S08]  /*4d30*/  LDC.64 R84, c[0x0][0xb10] ;  /* 0x0002c400ff547b82 */ /* 0x000e700000000a00 */
[----:B------:R-:W1:Y:S08]  /*4d40*/  LDC.64 R38, c[0x0][0xb18] ;  /* 0x0002c600ff267b82 */ /* 0x000e700000000a00 */
[----:B------:R-:W1:Y:S08]  /*4d50*/  LDC.64 R36, c[0x0][0xb28] ;  /* 0x0002ca00ff247b82 */ /* 0x000e700000000a00 */
[----:B------:R-:W1:Y:S01]  /*4d60*/  LDC.64 R82, c[0x0][0x8b0] ;  /* 0x00022c00ff527b82 */ /* 0x000e620000000a00 */
[----:B---3--:R-:W-:-:S07]  /*4d70*/  IMAD.IADD R46, R0, 0x1, R46 ;  /* 0x00000001002e7824 */ /* 0x008fce00078e022e */
[----:B------:R-:W3:Y:S08]  /*4d80*/  LDC.64 R80, c[0x0][0x8a8] ;  /* 0x00022a00ff507b82 */ /* 0x000ef00000000a00 */
[----:B--2-4-:R-:W1:Y:S02]  /*4d90*/  LDC R90, c[0x0][0x374] ;  /* 0x0000dd00ff5a7b82 */ /* 0x014e640000000800 */
.L_x_114:
[C---:B------:R-:W-:Y:S02]  /*4da0*/  LEA R0, R103.reuse, UR48, 0x3 ;  /* 0x0000003067007c11 */ /* 0x040fe4000f8e18ff */
[----:B------:R-:W-:Y:S02]  /*4db0*/  SHF.L.U32 R2, R96, 0x1f, RZ ;  /* 0x0000001f60027819 */ /* 0x000fe400000006ff */
[----:B------:R-:W-:Y:S02]  /*4dc0*/  LEA R16, R103, UR48, 0x4 ;  /* 0x0000003067107c11 */ /* 0x000fe4000f8e20ff */
[----:B------:R-:W2:Y:S02]  /*4dd0*/  SYNCS.PHASECHK.TRANS64.TRYWAIT P0, [R0+URZ+0xc0], R2 ;  /* 0x0000c002000075a7 */ /* 0x000ea400080011ff */
[----:B--2---:R-:W-:Y:S05]  /*4de0*/  @!P0 BRA `(.L_x_84) ;  /* 0x0000003000d88947 */ /* 0x004fea0003800000 */
.L_x_164:
[----:B------:R-:W4:Y:S01]  /*4df0*/  LDC.64 R10, c[0x0][0xb10] ;  /* 0x0002c400ff0a7b82 */ /* 0x000f220000000a00 */
[----:B------:R-:W3:Y:S01]  /*4e00*/  LDS.128 R16, [R16+0x150] ;  /* 0x0001500010107984 */ /* 0x000ee20000000c00 */
[----:B-1----:R-:W-:Y:S01]  /*4e10*/  ISETP.NE.AND P1, PT, R41, 0x1, PT ;  /* 0x000000012900780c */ /* 0x002fe20003f25270 */
[----:B--2---:R-:W-:Y:S01]  /*4e20*/  VIADD R0, R0, 0xd0 ;  /* 0x000000d000007836 */ /* 0x004fe20000000000 */
[----:B------:R-:W-:Y:S04]  /*4e30*/  ISETP.GE.AND P0, PT, R40, 0x1, PT ;  /* 0x000000012800780c */ /* 0x000fe80003f06270 */
[----:B------:R-:W1:Y:S01]  /*4e40*/  LDC.64 R8, c[0x0][0xb18] ;  /* 0x0002c600ff087b82 */ /* 0x000e620000000a00 */
[----:B------:R-:W-:Y:S01]  /*4e50*/  PRMT R0, RZ, 0x654, R0 ;  /* 0x00000654ff007816 */ /* 0x000fe20000000000 */
[----:B------:R-:W-:Y:S01]  /*4e60*/  @!PT LDS RZ, [RZ] ;  /* 0x00000000fffff984 */ /* 0x000fe20000000800 */
[----:B------:R-:W-:Y:S01]  /*4e70*/  @!PT LDS RZ, [RZ] ;  /* 0x00000000fffff984 */ /* 0x000fe20000000800 */
[----:B------:R-:W-:Y:S01]  /*4e80*/  @!PT LDS RZ, [RZ] ;  /* 0x00000000fffff984 */ /* 0x000fe20000000800 */
[----:B------:R-:W-:Y:S01]  /*4e90*/  @!PT LDS RZ, [RZ] ;  /* 0x00000000fffff984 */ /* 0x000fe20000000800 */
[----:B------:R2:W-:Y:S06]  /*4ea0*/  MEMBAR.ALL.CTA ;  /* 0x0000000000007992 */ /* 0x0005ec0000008000 */
[----:B--2---:R-:W2:Y:S01]  /*4eb0*/  FENCE.VIEW.ASYNC.S ;  /* 0x00000000000073c6 */ /* 0x004ea20000000000 */
[----:B------:R-:W1:Y:S08]  /*4ec0*/  @!P1 LDC R12, c[0x0][0xb20] ;  /* 0x0002c800ff0c9b82 */ /* 0x000e700000000800 */
[----:B------:R-:W1:Y:S01]  /*4ed0*/  @!P1 LDC R7, c[0x0][0xb0c] ;  /* 0x0002c300ff079b82 */ /* 0x000e620000000800 */
[----:B--2---:R2:W-:Y:S01]  /*4ee0*/  SYNCS.ARRIVE.TRANS64.RED.A1T0 RZ, [R0+URZ], RZ ;  /* 0x000000ff00ff79a7 */ /* 0x0045e200081004ff */
[----:B---3--:R-:W-:Y:S04]  /*4ef0*/  LOP3.LUT P4, RZ, R18, 0x1, RZ, 0xc0, !PT ;  /* 0x0000000112ff7812 */ /* 0x008fe8000788c0ff */
[----:B------:R-:W-:Y:S09]  /*4f00*/  P2R R101, PR, RZ, 0x10 ;  /* 0x00000010ff657803 */ /* 0x000ff20000000000 */
[----:B------:R-:W-:Y:S02]  /*4f10*/  @P4 MOV R44, R16 ;  /* 0x00000010002c4202 */ /* 0x000fe40000000f00 */
[----:B------:R-:W-:Y:S01]  /*4f20*/  @P4 LOP3.LUT R43, R17, 0xffff, RZ, 0xc0, !PT ;  /* 0x0000ffff112b4812 */ /* 0x000fe200078ec0ff */
[----:B--2-4-:R-:W-:Y:S06]  /*4f30*/  @!P0 BRA `(.L_x_85) ;  /* 0x0000000000a48947 */ /* 0x014fec0003800000 */
[----:B------:R-:W-:Y:S01]  /*4f40*/  IMAD.HI.U32 R0, R90, R39, RZ ;  /* 0x000000275a007227 */ /* 0x000fe200078e00ff */
[----:B------:R-:W-:Y:S02]  /*4f50*/  ISETP.NE.AND P0, PT, R38, 0x1, PT ;  /* 0x000000012600780c */ /* 0x000fe40003f05270 */
[----:B------:R-:W-:Y:S01]  /*4f60*/  ISETP.NE.AND P2, PT, R40, 0x1, PT ;  /* 0x000000012800780c */ /* 0x000fe20003f45270 */
[----:B------:R-:W-:Y:S01]  /*4f70*/  IMAD.HI.U32 R4, R91, R84, RZ ;  /* 0x000000545b047227 */ /* 0x000fe200078e00ff */
[----:B------:R-:W-:Y:S02]  /*4f80*/  SHF.R.U32.HI R0, RZ, R89, R0 ;  /* 0x00000059ff007219 */ /* 0x000fe40000011600 */
[----:B------:R-:W-:Y:S01]  /*4f90*/  ISETP.NE.AND P3, PT, R42, 0x1, PT ;  /* 0x000000012a00780c */ /* 0x000fe20003f65270 */
[----:B------:R-:W-:Y:S01]  /*4fa0*/  IMAD.HI.U32 R6, R43, R39, RZ ;  /* 0x000000272b067227 */ /* 0x000fe200078e00ff */
[-C--:B------:R-:W-:Y:S02]  /*4fb0*/  SHF.R.U32.HI R4, RZ, R85.reuse, R4 ;  /* 0x00000055ff047219 */ /* 0x080fe40000011604 */
[----:B------:R-:W-:Y:S01]  /*4fc0*/  SEL R0, R90, R0, !P0 ;  /* 0x000000005a007207 */ /* 0x000fe20004000000 */
[----:B------:R-:W-:Y:S01]  /*4fd0*/  IMAD.HI.U32 R5, R44, R84, RZ ;  /* 0x000000542c057227 */ /* 0x000fe200078e00ff */
[----:B------:R-:W-:Y:S03]  /*4fe0*/  SEL R4, R91, R4, !P3 ;  /* 0x000000045b047207 */ /* 0x000fe60005800000 */
[-C--:B------:R-:W-:Y:S01]  /*4ff0*/  IMAD.HI.U32 R3, R0, R36.reuse, RZ ;  /* 0x0000002400037227 */ /* 0x080fe200078e00ff */
[----:B------:R-:W-:Y:S03]  /*5000*/  SHF.R.U32.HI R5, RZ, R85, R5 ;  /* 0x00000055ff057219 */ /* 0x000fe60000011605 */
[----:B------:R-:W-:Y:S01]  /*5010*/  IMAD.HI.U32 R2, R4, R36, RZ ;  /* 0x0000002404027227 */ /* 0x000fe200078e00ff */
[----:B------:R-:W-:Y:S02]  /*5020*/  @P2 SHF.R.U32.HI R0, RZ, R37, R3 ;  /* 0x00000025ff002219 */ /* 0x000fe40000011603 */
[----:B------:R-:W-:Y:S02]  /*5030*/  SHF.R.U32.HI R3, RZ, R89, R6 ;  /* 0x00000059ff037219 */ /* 0x000fe40000011606 */
[----:B------:R-:W-:Y:S01]  /*5040*/  @P2 SHF.R.U32.HI R4, RZ, R37, R2 ;  /* 0x00000025ff042219 */ /* 0x000fe20000011602 */
[----:B------:R-:W-:Y:S01]  /*5050*/  IMAD R0, R40, R0, RZ ;  /* 0x0000000028007224 */ /* 0x000fe200078e02ff */
[----:B------:R-:W-:Y:S02]  /*5060*/  SEL R3, R43, R3, !P0 ;  /* 0x000000032b037207 */ /* 0x000fe40004000000 */
[----:B------:R-:W-:Y:S01]  /*5070*/  SEL R2, R44, R5, !P3 ;  /* 0x000000052c027207 */ /* 0x000fe20005800000 */
[----:B------:R-:W-:Y:S01]  /*5080*/  IMAD R5, R40, R4, RZ ;  /* 0x0000000428057224 */ /* 0x000fe200078e02ff */
[C---:B------:R-:W-:Y:S01]  /*5090*/  ISETP.GE.AND P0, PT, R3.reuse, R0, PT ;  /* 0x000000000300720c */ /* 0x040fe20003f06270 */
[C---:B------:R-:W-:Y:S03]  /*50a0*/  IMAD.HI.U32 R0, R3.reuse, R36, RZ ;  /* 0x0000002403007227 */ /* 0x040fe600078e00ff */
[C---:B------:R-:W-:Y:S02]  /*50b0*/  ISETP.GE.OR P0, PT, R2.reuse, R5, P0 ;  /* 0x000000050200720c */ /* 0x040fe40000706670 */
[----:B------:R-:W-:Y:S04]  /*50c0*/  SHF.R.U32.HI R0, RZ, R37, R0 ;  /* 0x00000025ff007219 */ /* 0x000fe80000011600 */
[C---:B------:R-:W-:Y:S05]  /*50d0*/  SEL R6, R3.reuse, R0, !P2 ;  /* 0x0000000003067207 */ /* 0x040fea0005000000 */
        /* <DEDUP_REMOVED lines=14> */
[----:B------:R-:W-:Y:S07]  /*51c0*/  IMAD R43, R3, R38, R43 ;  /* 0x00000026032b7224 */ /* 0x000fee00078e022b */
.L_x_85:
[----:B-1----:R-:W-:Y:S01]  /*51d0*/  @!P1 ISETP.NE.AND P0, PT, R8, 0x1, PT ;  /* 0x000000010800980c */ /* 0x002fe20003f05270 */
[----:B------:R-:W-:Y:S01]  /*51e0*/  @!P1 IMAD.HI.U32 R0, R44, R10, RZ ;  /* 0x0000000a2c009227 */ /* 0x000fe200078e00ff */
[----:B------:R-:W-:Y:S01]  /*51f0*/  @!P1 ISETP.NE.AND P2, PT, R7, 0x1, PT ;  /* 0x000000010700980c */ /* 0x000fe20003f45270 */
[----:B------:R-:W-:Y:S01]  /*5200*/  ULOP3.LUT UP0, URZ, UR52, 0x1b0, URZ, 0xc0, !UPT ;  /* 0x000001b034ff7892 */ /* 0x000fe2000f80c0ff */
[----:B------:R-:W-:Y:S01]  /*5210*/  R2UR UR42, R15 ;  /* 0x000000000f2a72ca */ /* 0x000fe200000e0000 */
[----:B------:R-:W-:Y:S01]  /*5220*/  @!P1 IMAD.HI.U32 R2, R43, R9, RZ ;  /* 0x000000092b029227 */ /* 0x000fe200078e00ff */
[----:B------:R-:W-:Y:S02]  /*5230*/  @!P1 SHF.R.U32.HI R0, RZ, R11, R0 ;  /* 0x0000000bff009219 */ /* 0x000fe40000011600 */
[----:B------:R-:W-:Y:S01]  /*5240*/  R2UR UR41, R14 ;  /* 0x000000000e2972ca */ /* 0x000fe200000e0000 */
[----:B------:R-:W-:Y:S01]  /*5250*/  VIADD R103, R103, 0x1 ;  /* 0x0000000167677836 */ /* 0x000fe20000000000 */
[----:B------:R-:W-:Y:S02]  /*5260*/  @!P1 SHF.R.U32.HI R2, RZ, R12, R2 ;  /* 0x0000000cff029219 */ /* 0x000fe40000011602 */
[----:B------:R-:W-:Y:S02]  /*5270*/  @!P1 SEL R3, R44, R0, !P2 ;  /* 0x000000002c039207 */ /* 0x000fe40005000000 */
[----:B------:R-:W-:Y:S02]  /*5280*/  @!P1 SEL R2, R43, R2, !P0 ;  /* 0x000000022b029207 */ /* 0x000fe40004000000 */
[----:B------:R-:W-:Y:S01]  /*5290*/  @P4 SHF.R.U32.HI R95, RZ, 0x10, R17 ;  /* 0x00000010ff5f4819 */ /* 0x000fe20000011611 */
[----:B------:R-:W-:Y:S02]  /*52a0*/  USHF.L.U32 UR42, UR42, 0x7, URZ ;  /* 0x000000072a2a7899 */ /* 0x000fe400080006ff */
[----:B------:R-:W-:Y:S02]  /*52b0*/  @!P1 IMAD.IADD R0, R2, 0x1, -R3 ;  /* 0x0000000102009824 */ /* 0x000fe400078e0a03 */
[----:B------:R-:W-:Y:S01]  /*52c0*/  @!P1 IMAD.IADD R2, R3, 0x1, -R2 ;  /* 0x0000000103029824 */ /* 0x000fe200078e0a02 */
[----:B------:R-:W-:Y:S01]  /*52d0*/  USHF.L.U32 UR41, UR41, 0x6, URZ ;  /* 0x0000000629297899 */ /* 0x000fe200080006ff */
[----:B------:R-:W-:Y:S02]  /*52e0*/  @!P1 IMAD R44, R0, R7, R44 ;  /* 0x00000007002c9224 */ /* 0x000fe400078e022c */
[----:B------:R-:W-:Y:S01]  /*52f0*/  @!P1 IMAD R43, R2, R8, R43 ;  /* 0x00000008022b9224 */ /* 0x000fe200078e022b */
[----:B------:R-:W-:Y:S08]  /*5300*/  BRA.U !UP0, `(.L_x_86) ;  /* 0x00000001087c7547 */ /* 0x000ff0000b800000 */
[----:B------:R-:W1:Y:S01]  /*5310*/  LDCU.64 UR8, c[0x4][0x80] ;  /* 0x01001000ff0877ac */ /* 0x000e620008000a00 */
[----:B------:R-:W-:Y:S01]  /*5320*/  MOV R2, 0x0 ;  /* 0x0000000000027802 */ /* 0x000fe20000000f00 */
[----:B------:R-:W-:Y:S02]  /*5330*/  HFMA2 R12, -RZ, RZ, 0, 5.9604644775390625e-08 ;  /* 0x00000001ff0c7431 */ /* 0x000fe400000001ff */
[----:B------:R-:W-:Y:S01]  /*5340*/  IMAD.MOV.U32 R8, RZ, RZ, 0x70 ;  /* 0x00000070ff087424 */ /* 0x000fe200078e00ff */
[----:B------:R2:W3:Y:S01]  /*5350*/  LDC.64 R14, c[0x4][R2] ;  /* 0x01000000020e7b82 */ /* 0x0004e20000000a00 */
[----:B------:R-:W4:Y:S01]  /*5360*/  LDCU.64 UR6, c[0x4][0x88] ;  /* 0x01001100ff0677ac */ /* 0x000f220008000a00 */
[----:B------:R-:W-:Y:S01]  /*5370*/  IMAD.MOV.U32 R13, RZ, RZ, RZ ;  /* 0x000000ffff0d7224 */ /* 0x000fe200078e00ff */
[----:B------:R-:W2:Y:S01]  /*5380*/  LDCU.64 UR4, c[0x4][0x8] ;  /* 0x01000100ff0477ac */ /* 0x000ea20008000a00 */
[----:B-1----:R-:W-:Y:S01]  /*5390*/  MOV R5, UR9 ;  /* 0x0000000900057c02 */ /* 0x002fe20008000f00 */
[----:B------:R-:W-:Y:S01]  /*53a0*/  IMAD.U32 R4, RZ, RZ, UR8 ;  /* 0x00000008ff047e24 */ /* 0x000fe2000f8e00ff */
[----:B----4-:R-:W-:Y:S01]  /*53b0*/  MOV R7, UR7 ;  /* 0x0000000700077c02 */ /* 0x010fe20008000f00 */
[----:B------:R-:W-:Y:S01]  /*53c0*/  IMAD.U32 R6, RZ, RZ, UR6 ;  /* 0x00000006ff067e24 */ /* 0x000fe2000f8e00ff */
[----:B--2---:R-:W-:Y:S01]  /*53d0*/  MOV R11, UR5 ;  /* 0x00000005000b7c02 */ /* 0x004fe20008000f00 */
[----:B------:R-:W-:Y:S02]  /*53e0*/  IMAD.U32 R10, RZ, RZ, UR4 ;  /* 0x00000004ff0a7e24 */ /* 0x000fe4000f8e00ff */
[----:B------:R-:W-:Y:S07]  /*53f0*/  LEPC R20, `(.L_x_87) ;  /* 0x000000001014794e */ /* 0x000fee0000000000 */
[----:B---3-5:R-:W-:Y:S05]  /*5400*/  CALL.ABS.NOINC R14 ;  /* 0x000000000e007343 */ /* 0x028fea0003c00000 */
.L_x_87:
[----:B------:R-:W1:Y:S01]  /*5410*/  LDCU.64 UR8, c[0x4][0x80] ;  /* 0x01001000ff0877ac */ /* 0x000e620008000a00 */
[----:B------:R-:W2:Y:S01]  /*5420*/  LDC.64 R2, c[0x4][R2] ;  /* 0x0100000002027b82 */ /* 0x000ea20000000a00 */
[----:B------:R-:W-:Y:S02]  /*5430*/  HFMA2 R12, -RZ, RZ, 0, 5.9604644775390625e-08 ;  /* 0x00000001ff0c7431 */ /* 0x000fe400000001ff */
[----:B------:R-:W-:Y:S02]  /*5440*/  IMAD.MOV.U32 R8, RZ, RZ, 0x70 ;  /* 0x00000070ff087424 */ /* 0x000fe400078e00ff */
[----:B------:R-:W-:Y:S01]  /*5450*/  IMAD.MOV.U32 R13, RZ, RZ, RZ ;  /* 0x000000ffff0d7224 */ /* 0x000fe200078e00ff */
[----:B------:R-:W3:Y:S01]  /*5460*/  LDCU.64 UR6, c[0x4][0x88] ;  /* 0x01001100ff0677ac */ /* 0x000ee20008000a00 */
[----:B------:R-:W4:Y:S01]  /*5470*/  LDCU.64 UR4, c[0x4][0x8] ;  /* 0x01000100ff0477ac */ /* 0x000f220008000a00 */
[----:B-1----:R-:W-:Y:S02]  /*5480*/  MOV R4, UR8 ;  /* 0x0000000800047c02 */ /* 0x002fe40008000f00 */
[----:B------:R-:W-:Y:S02]  /*5490*/  MOV R5, UR9 ;  /* 0x0000000900057c02 */ /* 0x000fe40008000f00 */
[----:B---3--:R-:W-:Y:S01]  /*54a0*/  MOV R7, UR7 ;  /* 0x0000000700077c02 */ /* 0x008fe20008000f00 */
[----:B------:R-:W-:Y:S01]  /*54b0*/  IMAD.U32 R6, RZ, RZ, UR6 ;  /* 0x00000006ff067e24 */ /* 0x000fe2000f8e00ff */
[----:B----4-:R-:W-:Y:S01]  /*54c0*/  MOV R11, UR5 ;  /* 0x00000005000b7c02 */ /* 0x010fe20008000f00 */
[----:B------:R-:W-:Y:S02]  /*54d0*/  IMAD.U32 R10, RZ, RZ, UR4 ;  /* 0x00000004ff0a7e24 */ /* 0x000fe4000f8e00ff */
[----:B------:R-:W-:Y:S07]  /*54e0*/  LEPC R20, `(.L_x_86) ;  /* 0x000000001014794e */ /* 0x000fee0000000000 */
[----:B--2---:R-:W-:Y:S05]  /*54f0*/  CALL.ABS.NOINC R2 ;  /* 0x0000000002007343 */ /* 0x004fea0003c00000 */
.L_x_86:
[----:B------:R-:W-:Y:S01]  /*5500*/  ISETP.NE.U32.AND P4, PT, R82, RZ, PT ;  /* 0x000000ff5200720c */ /* 0x000fe20003f85070 */
[----:B------:R-:W-:Y:S01]  /*5510*/  UISETP.NE.AND UP2, UPT, UR53, URZ, UPT ;  /* 0x000000ff3500728c */ /* 0x000fe2000bf45270 */
[----:B------:R-:W-:Y:S01]  /*5520*/  ISETP.NE.U32.AND P2, PT, RZ, UR38, PT ;  /* 0x00000026ff007c0c */ /* 0x000fe2000bf45070 */
[----:B------:R-:W-:Y:S01]  /*5530*/  UISETP.NE.U32.AND UP1, UPT, UR44, URZ, UPT ;  /* 0x000000ff2c00728c */ /* 0x000fe2000bf25070 */
[----:B------:R-:W-:Y:S01]  /*5540*/  ISETP.NE.AND.EX P4, PT, R83, RZ, PT, P4 ;  /* 0x000000ff5300720c */ /* 0x000fe20003f85340 */
[----:B------:R-:W-:Y:S01]  /*5550*/  UPLOP3.LUT UP0, UPT, UPT, UPT, UPT, 0x40, 0x4 ;  /* 0x000000000004789c */ /* 0x000fe20003f0e870 */
[----:B------:R-:W-:Y:S01]  /*5560*/  ISETP.NE.AND.EX P2, PT, RZ, UR39, PT, P2 ;  /* 0x00000027ff007c0c */ /* 0x000fe2000bf45320 */
[----:B------:R-:W-:Y:S01]  /*5570*/  UISETP.NE.AND.EX UP1, UPT, UR45, URZ, UPT, UP1 ;  /* 0x000000ff2d00728c */ /* 0x000fe2000bf25310 */
[----:B------:R-:W-:Y:S04]  /*5580*/  PLOP3.LUT P1, PT, PT, PT, UP2, 0x80, 0x8 ;  /* 0x000000000008781c */ /* 0x000fe80003f2f028 */
[----:B------:R-:W-:Y:S06]  /*5590*/  @UP2 UPLOP3.LUT UP0, UPT, UPT, UPT, UP1, 0x80, 0x8 ;  /* 0x000000000008289c */ /* 0x000fec0003f0f010 */
[----:B------:R-:W-:Y:S01]  /*55a0*/  PLOP3.LUT P0, PT, PT, PT, UP0, 0x80, 0x8 ;  /* 0x000000000008781c */ /* 0x000fe20003f0f008 */
[----:B------:R-:W-:Y:S01]  /*55b0*/  @!UPT UIADD3 URZ, UPT, UPT, URZ, URZ, URZ ;  /* 0x000000fffffff290 */ /* 0x000fe2000fffe0ff */
[----:B------:R-:W-:Y:S11]  /*55c0*/  BRA.U !UP1, `(.L_x_88) ;  /* 0x0000000109387547 */ /* 0x000ff6000b800000 */
[----:B------:R-:W-:Y:S01]  /*55d0*/  UISETP.NE.U32.AND UP0, UPT, UR38, URZ, UPT ;  /* 0x000000ff2600728c */ /* 0x000fe2000bf05070 */
[----:B------:R-:W-:Y:S02]  /*55e0*/  HFMA2 R0, -RZ, RZ, 0, 5.9604644775390625e-08 ;  /* 0x00000001ff007431 */ /* 0x000fe400000001ff */
[----:B------:R-:W-:Y:S01]  /*55f0*/  IMAD.MOV.U32 R88, RZ, RZ, 0x1 ;  /* 0x00000001ff587424 */ /* 0x000fe200078e00ff */
[----:B------:R-:W-:Y:S06]  /*5600*/  UISETP.NE.AND.EX UP0, UPT, UR39, URZ, UPT, UP0 ;  /* 0x000000ff2700728c */ /* 0x000fec000bf05300 */
[----:B------:R-:W-:Y:S05]  /*5610*/  PLOP3.LUT P3, PT, PT, PT, UP0, 0x80, 0x8 ;  /* 0x000000000008781c */ /* 0x000fea0003f6f008 */
[----:B------:R-:W1:Y:S01]  /*5620*/  @UP0 LDCU.64 UR6, c[0x0][0x888] ;  /* 0x00011100ff0607ac */ /* 0x000e620008000a00 */
[----:B------:R-:W-:Y:S07]  /*5630*/  @UP0 UIMAD UR4, UR36, UR44, URZ ;  /* 0x0000002c240402a4 */ /* 0x000fee000f8e02ff */
[----:B------:R-:W-:Y:S01]  /*5640*/  @!P3 PRMT R88, R0, 0x7610, R88 ;  /* 0x000076100058b816 */ /* 0x000fe20000000058 */
[----:B-1----:R-:W-:Y:S03]  /*5650*/  @UP0 UIMAD.WIDE UR6, UR4, 0x4, UR6 ;  /* 0x00000004040608a5 */ /* 0x002fe6000f8e0206 */
[----:B------:R-:W1:Y:S03]  /*5660*/  @!UP0 LDCU UR4, c[0x0][0x880] ;  /* 0x00011000ff0487ac */ /* 0x000e660008000800 */
[----:B------:R-:W-:Y:S01]  /*5670*/  IMAD.U32 R2, RZ, RZ, UR6 ;  /* 0x00000006ff027e24 */ /* 0x000fe2000f8e00ff */
[----:B------:R-:W-:Y:S05]  /*5680*/  MOV R3, UR7 ;  /* 0x0000000700037c02 */ /* 0x000fea0008000f00 */
[----:B-----5:R2:W5:Y:S02]  /*5690*/  @P3 LDG.E R49, desc[UR46][R2.64] ;  /* 0x0000002e02313981 */ /* 0x020564000c1e1900 */
[----:B-12---:R-:W-:Y:S02]  /*56a0*/  @!P3 IMAD.U32 R49, RZ, RZ, UR4 ;  /* 0x00000004ff31be24 */ /* 0x006fe4000f8e00ff */
.L_x_88:
[----:B------:R-:W-:Y:S05]  /*56b0*/  @!P4 BRA `(.L_x_89) ;  /* 0x000000000020c947 */ /* 0x000fea0003800000 */
[----:B------:R-:W-:Y:S04]  /*56c0*/  ISETP.NE.U32.AND P3, PT, R80, RZ, PT ;  /* 0x000000ff5000720c */ /* 0x000fe80003f65070 */
[----:B------:R-:W-:Y:S11]  /*56d0*/  ISETP.NE.AND.EX P3, PT, R81, RZ, PT, P3 ;  /* 0x000000ff5100720c */ /* 0x000ff60003f65330 */
[----:B------:R-:W-:Y:S02]  /*56e0*/  @!UPT UIADD3 URZ, UPT, UPT, URZ, URZ, URZ ;  /* 0x000000fffffff290 */ /* 0x000fe4000fffe0ff */
[----:B------:R-:W1:Y:S01]  /*56f0*/  @P3 LDC.64 R2, c[0x0][0x8a8] ;  /* 0x00022a00ff023b82 */ /* 0x000e620000000a00 */
[----:B------:R-:W-:Y:S04]  /*5700*/  @P3 IMAD R0, R82, UR36, RZ ;  /* 0x0000002452003c24 */ /* 0x000fe8000f8e02ff */
[----:B-1----:R-:W-:Y:S05]  /*5710*/  @P3 IMAD.WIDE R2, R0, 0x4, R2 ;  /* 0x0000000400023825 */ /* 0x002fea00078e0202 */
[----:B-----5:R1:W5:Y:S02]  /*5720*/  @P3 LDG.E R47, desc[UR46][R2.64] ;  /* 0x0000002e022f3981 */ /* 0x020364000c1e1900 */
[----:B-1----:R-:W2:Y:S02]  /*5730*/  @!P3 LDC R47, c[0x0][0x8a0] ;  /* 0x00022800ff2fbb82 */ /* 0x002ea40000000800 */
.L_x_89:
[----:B-----5:R-:W-:Y:S01]  /*5740*/  FSETP.NEU.AND P3, PT, R49, RZ, PT ;  /* 0x000000ff3100720b */ /* 0x020fe20003f6d000 */
[----:B------:R-:W-:Y:S01]  /*5750*/  ULOP3.LUT UR4, UR51, 0x1, URZ, 0x3c, !UPT ;  /* 0x0000000133047892 */ /* 0x000fe2000f8e3cff */
[----:B------:R-:W-:Y:S01]  /*5760*/  SEL R4, RZ, 0xffffffff, P2 ;  /* 0xffffffffff047807 */ /* 0x000fe20001000000 */
[----:B------:R-:W-:Y:S01]  /*5770*/  IMAD.U32 R72, RZ, RZ, UR56 ;  /* 0x00000038ff487e24 */ /* 0x000fe2000f8e00ff */
[----:B------:R-:W-:Y:S01]  /*5780*/  @P1 LOP3.LUT P2, RZ, R88, 0xff, RZ, 0xc0, !PT ;  /* 0x000000ff58ff1812 */ /* 0x000fe2000784c0ff */
[----:B------:R-:W-:Y:S01]  /*5790*/  IMAD.SHL.U32 R106, R94, 0x10, RZ ;  /* 0x000000105e6a7824 */ /* 0x000fe200078e00ff */
[----:B------:R-:W-:Y:S01]  /*57a0*/  @P1 SEL R0, RZ, 0xffffffff, P3 ;  /* 0xffffffffff001807 */ /* 0x000fe20001800000 */
[----:B------:R-:W-:Y:S01]  /*57b0*/  IMAD.U32 R107, RZ, RZ, UR4 ;  /* 0x00000004ff6b7e24 */ /* 0x000fe2000f8e00ff */
[----:B------:R-:W-:Y:S01]  /*57c0*/  LEA R73, R45, UR48, 0x3 ;  /* 0x000000302d497c11 */ /* 0x000fe2000f8e18ff */
[----:B------:R-:W-:Y:S01]  /*57d0*/  IMAD.SHL.U32 R72, R72, 0x2000, RZ ;  /* 0x0000200048487824 */ /* 0x000fe200078e00ff */
[----:B------:R-:W-:Y:S01]  /*57e0*/  @P0 SEL R0, R4, R0, !P2 ;  /* 0x0000000004000207 */ /* 0x000fe20005000000 */
[----:B------:R-:W-:Y:S01]  /*57f0*/  IMAD.SHL.U32 R105, R93, 0x10, RZ ;  /* 0x000000105d697824 */ /* 0x000fe200078e00ff */
[----:B------:R-:W-:Y:S01]  /*5800*/  PLOP3.LUT P2, PT, PT, PT, UP1, 0x80, 0x8 ;  /* 0x000000000008781c */ /* 0x000fe20003f4f018 */
[----:B------:R-:W-:Y:S01]  /*5810*/  IMAD.IADD R67, R99, 0x1, R72 ;  /* 0x0000000163437824 */ /* 0x000fe200078e0248 */
[----:B------:R-:W-:Y:S01]  /*5820*/  @P1 LOP3.LUT R0, R0, 0x1, RZ, 0xc0, !PT ;  /* 0x0000000100001812 */ /* 0x000fe200078ec0ff */
[----:B------:R-:W-:Y:S01]  /*5830*/  BSSY B1, `(.L_x_90) ;  /* 0x0000039000017945 */ /* 0x000fe20003800000 */
[----:B------:R-:W-:Y:S01]  /*5840*/  LOP3.LUT P4, R102, R88, 0xff, RZ, 0xc0, !PT ;  /* 0x000000ff58667812 */ /* 0x000fe2000788c0ff */
[----:B------:R-:W-:Y:S01]  /*5850*/  IMAD.IADD R66, R67, 0x1, R106 ;  /* 0x0000000143427824 */ /* 0x000fe200078e026a */
[----:B------:R-:W-:Y:S01]  /*5860*/  ISETP.NE.U32.OR P5, PT, R0, 0x1, !P1 ;  /* 0x000000010000780c */ /* 0x000fe20004fa5470 */
[----:B------:R-:W-:Y:S01]  /*5870*/  IMAD.U32 R0, RZ, RZ, UR56 ;  /* 0x00000038ff007e24 */ /* 0x000fe2000f8e00ff */
[----:B------:R-:W-:Y:S01]  /*5880*/  SEL R3, RZ, 0xffffffff, P3 ;  /* 0xffffffffff037807 */ /* 0x000fe20001800000 */
[----:B------:R-:W-:Y:S01]  /*5890*/  IMAD.MOV.U32 R75, RZ, RZ, 0x1 ;  /* 0x00000001ff4b7424 */ /* 0x000fe200078e00ff */
[----:B------:R-:W-:Y:S01]  /*58a0*/  P2R R104, PR, RZ, 0x20 ;  /* 0x00000020ff687803 */ /* 0x000fe20000000000 */
[----:B------:R-:W-:Y:S01]  /*58b0*/  IMAD R48, R45, 0x40, R46 ;  /* 0x000000402d307824 */ /* 0x000fe200078e022e */
[----:B------:R-:W-:Y:S01]  /*58c0*/  LEA R0, R0, UR48, 0x3 ;  /* 0x0000003000007c11 */ /* 0x000fe2000f8e18ff */
[----:B------:R-:W-:Y:S01]  /*58d0*/  IMAD.U32 R74, RZ, RZ, UR56 ;  /* 0x00000038ff4a7e24 */ /* 0x000fe2000f8e00ff */
[----:B------:R-:W-:Y:S02]  /*58e0*/  @P2 SEL R3, R4, R3, !P4 ;  /* 0x0000000304032207 */ /* 0x000fe40006000000 */
[----:B------:R-:W-:Y:S02]  /*58f0*/  CS2R R78, SRZ ;  /* 0x00000000004e7805 */ /* 0x000fe4000001ff00 */
[----:B------:R-:W-:Y:S02]  /*5900*/  CS2R R76, SRZ ;  /* 0x00000000004c7805 */ /* 0x000fe4000001ff00 */
[----:B------:R-:W-:Y:S02]  /*5910*/  CS2R R70, SRZ ;  /* 0x0000000000467805 */ /* 0x000fe4000001ff00 */
[----:B------:R-:W-:Y:S02]  /*5920*/  LOP3.LUT R3, R3, 0x1, RZ, 0xc0, !PT ;  /* 0x0000000103037812 */ /* 0x000fe400078ec0ff */
[----:B------:R-:W-:Y:S02]  /*5930*/  CS2R R68, SRZ ;  /* 0x0000000000447805 */ /* 0x000fe4000001ff00 */
[----:B------:R-:W-:Y:S02]  /*5940*/  @P5 SHF.L.U32 R2, R107, 0x1f, RZ ;  /* 0x0000001f6b025819 */ /* 0x000fe400000006ff */
[----:B------:R-:W-:Y:S02]  /*5950*/  CS2R R62, SRZ ;  /* 0x00000000003e7805 */ /* 0x000fe4000001ff00 */
[----:B------:R-:W-:Y:S02]  /*5960*/  ISETP.NE.U32.AND P2, PT, R3, 0x1, PT ;  /* 0x000000010300780c */ /* 0x000fe40003f45070 */
[----:B------:R-:W-:Y:S01]  /*5970*/  CS2R R60, SRZ ;  /* 0x00000000003c7805 */ /* 0x000fe2000001ff00 */
[----:B------:R1:W3:Y:S01]  /*5980*/  @P5 SYNCS.PHASECHK.TRANS64.TRYWAIT P1, [R0+URZ+0x80], R2 ;  /* 0x00008002000055a7 */ /* 0x0002e200080211ff */
[----:B------:R-:W-:Y:S02]  /*5990*/  CS2R R58, SRZ ;  /* 0x00000000003a7805 */ /* 0x000fe4000001ff00 */
[----:B------:R-:W-:Y:S02]  /*59a0*/  P2R R108, PR, RZ, 0x4 ;  /* 0x00000004ff6c7803 */ /* 0x000fe40000000000 */
[----:B------:R-:W-:Y:S01]  /*59b0*/  CS2R R56, SRZ ;  /* 0x0000000000387805 */ /* 0x000fe2000001ff00 */
[----:B------:R-:W-:Y:S02]  /*59c0*/  IMAD.IADD R65, R67, 0x1, R105 ;  /* 0x0000000143417824 */ /* 0x000fe400078e0269 */
[----:B------:R-:W-:Y:S01]  /*59d0*/  IMAD.IADD R64, R98, 0x1, R66 ;  /* 0x0000000162407824 */ /* 0x000fe200078e0242 */
[----:B-1----:R-:W-:Y:S04]  /*59e0*/  SHF.L.U32 R2, R97, 0x1f, RZ ;  /* 0x0000001f61027819 */ /* 0x002fe800000006ff */
[----:B------:R1:W4:Y:S01]  /*59f0*/  SYNCS.PHASECHK.TRANS64.TRYWAIT P0, [R73+URZ+0xe0], R2 ;  /* 0x0000e002490075a7 */ /* 0x00032200080011ff */
[----:B---3--:R-:W-:Y:S01]  /*5a00*/  @P5 SEL R75, RZ, 0x1, !P1 ;  /* 0x00000001ff4b5807 */ /* 0x008fe20004800000 */
[----:B-1----:R-:W-:Y:S06]  /*5a10*/  @!P5 BRA `(.L_x_91) ;  /* 0x000000000068d947 */ /* 0x002fec0003800000 */
[----:B------:R-:W-:Y:S01]  /*5a20*/  ISETP.NE.AND P1, PT, R75, RZ, PT ;  /* 0x000000ff4b00720c */ /* 0x000fe20003f25270 */
[----:B------:R-:W-:Y:S01]  /*5a30*/  BSSY B0, `(.L_x_92) ;  /* 0x000000d000007945 */ /* 0x000fe20003800000 */
[----:B------:R-:W-:Y:S02]  /*5a40*/  CS2R R58, SRZ ;  /* 0x00000000003a7805 */ /* 0x000fe4000001ff00 */
[----:B------:R-:W-:Y:S02]  /*5a50*/  CS2R R56, SRZ ;  /* 0x0000000000387805 */ /* 0x000fe4000001ff00 */
[----:B------:R-:W-:Y:S02]  /*5a60*/  CS2R R62, SRZ ;  /* 0x00000000003e7805 */ /* 0x000fe4000001ff00 */
[----:B------:R-:W-:Y:S02]  /*5a70*/  CS2R R60, SRZ ;  /* 0x00000000003c7805 */ /* 0x000fe4000001ff00 */
[----:B------:R-:W-:Y:S02]  /*5a80*/  CS2R R70, SRZ ;  /* 0x0000000000467805 */ /* 0x000fe4000001ff00 */
[----:B------:R-:W-:Y:S02]  /*5a90*/  CS2R R68, SRZ ;  /* 0x0000000000447805 */ /* 0x000fe4000001ff00 */
[----:B------:R-:W-:Y:S02]  /*5aa0*/  CS2R R78, SRZ ;  /* 0x00000000004e7805 */ /* 0x000fe4000001ff00 */
[----:B------:R-:W-:Y:S01]  /*5ab0*/  CS2R R76, SRZ ;  /* 0x00000000004c7805 */ /* 0x000fe2000001ff00 */
[----:B------:R-:W-:Y:S06]  /*5ac0*/  @P1 BRA `(.L_x_93) ;  /* 0x00000000000c1947 */ /* 0x000fec0003800000 */
[----:B------:R-:W-:Y:S04]  /*5ad0*/  SHF.L.U32 R3, R107, 0x1f, RZ ;  /* 0x0000001f6b037819 */ /* 0x000fe800000006ff */
[----:B------:R-:W1:Y:S02]  /*5ae0*/  SYNCS.PHASECHK.TRANS64.TRYWAIT P1, [R0+URZ+0x80], R3 ;  /* 0x00008003000075a7 */ /* 0x000e6400080211ff */
[----:B-1----:R-:W-:Y:S05]  /*5af0*/  @!P1 BRA `(.L_x_94) ;  /* 0x0000002400a89947 */ /* 0x002fea0003800000 */
.L_x_93:
[----:B------:R-:W-:Y:S05]  /*5b00*/  BSYNC B0 ;  /* 0x0000000000007941 */ /* 0x000fea0003800000 */
.L_x_92:
[----:B------:R-:W-:Y:S01]  /*5b10*/  ISETP.NE.AND P1, PT, R108, RZ, PT ;  /* 0x000000ff6c00720c */ /* 0x000fe20003f25270 */
[----:B------:R-:W-:Y:S04]  /*5b20*/  UIADD3 UR5, UPT, UPT, UR56, 0x1, URZ ;  /* 0x0000000138057890 */ /* 0x000fe8000fffe0ff */
[----:B------:R-:W-:Y:S04]  /*5b30*/  UISETP.NE.AND UP0, UPT, UR5, 0x3, UPT ;  /* 0x000000030500788c */ /* 0x000fe8000bf05270 */
[----:B------:R-:W-:Y:S02]  /*5b40*/  USEL UR4, URZ, 0x1, UP0 ;  /* 0x00000001ff047887 */ /* 0x000fe40008000000 */
[----:B------:R-:W-:Y:S02]  /*5b50*/  USEL UR5, UR5, URZ, UP0 ;  /* 0x000000ff05057287 */ /* 0x000fe40008000000 */
[----:B------:R3:W1:Y:S02]  /*5b60*/  @P1 LDS.128 R56, [R67] ;  /* 0x0000000043381984 */ /* 0x0006640000000c00 */
[----:B------:R-:W-:Y:S02]  /*5b70*/  LOP3.LUT R107, R107, UR4, RZ, 0x3c, !PT ;  /* 0x000000046b6b7c12 */ /* 0x000fe4000f8e3cff */
[----:B------:R3:W1:Y:S01]  /*5b80*/  @P1 LDS.128 R60, [R66+0x10] ;  /* 0x00001000423c1984 */ /* 0x0006620000000c00 */
[----:B------:R-:W-:Y:S03]  /*5b90*/  IMAD.U32 R74, RZ, RZ, UR5 ;  /* 0x00000005ff4a7e24 */ /* 0x000fe6000f8e00ff */
[----:B------:R3:W1:Y:S04]  /*5ba0*/  @P1 LDS.128 R68, [R65+0x20] ;  /* 0x0000200041441984 */ /* 0x0006680000000c00 */
[----:B------:R3:W1:Y:S02]  /*5bb0*/  @P1 LDS.128 R76, [R64+0x10] ;  /* 0x00001000404c1984 */ /* 0x0006640000000c00 */
.L_x_91:
[----:B------:R-:W-:Y:S05]  /*5bc0*/  BSYNC B1 ;  /* 0x0000000000017941 */ /* 0x000fea0003800000 */
.L_x_90:
[----:B-1----:R-:W-:Y:S04]  /*5bd0*/  SHF.R.U32.HI R0, RZ, 0x15, R48 ;  /* 0x00000015ff007819 */ /* 0x002fe80000011630 */
[----:B------:R-:W-:Y:S01]  /*5be0*/  LOP3.LUT P1, RZ, R0, 0x3, R92, 0x48, !PT ;  /* 0x0000000300ff7812 */ /* 0x000fe2000782485c */
[----:B------:R-:W-:Y:S01]  /*5bf0*/  @!UPT UIADD3 URZ, UPT, UPT, URZ, URZ, URZ ;  /* 0x000000fffffff290 */ /* 0x000fe2000fffe0ff */
[----:B----4-:R-:W-:Y:S11]  /*5c00*/  @P0 BRA `(.L_x_95) ;  /* 0x0000000000080947 */ /* 0x010ff60003800000 */
[----:B------:R-:W1:Y:S02]  /*5c10*/  SYNCS.PHASECHK.TRANS64.TRYWAIT P0, [R73+URZ+0xe0], R2 ;  /* 0x0000e002490075a7 */ /* 0x000e6400080011ff */
[----:B-1----:R-:W-:Y:S05]  /*5c20*/  @!P0 BRA `(.L_x_96) ;  /* 0x0000002400708947 */ /* 0x002fea0003800000 */
.L_x_95:
[----:B------:R-:W-:Y:S05]  /*5c30*/  @!P1 BRA `(.L_x_97) ;  /* 0x0000000000409947 */ /* 0x000fea0003800000 */
[----:B------:R-:W4:Y:S01]  /*5c40*/  LDCU.64 UR8, c[0x4][0x70] ;  /* 0x01000e00ff0877ac */ /* 0x000f220008000a00 */
[----:B------:R-:W-:Y:S01]  /*5c50*/  MOV R3, 0x0 ;  /* 0x0000000000037802 */ /* 0x000fe20000000f00 */
[----:B------:R-:W-:Y:S02]  /*5c60*/  HFMA2 R12, -RZ, RZ, 0, 5.9604644775390625e-08 ;  /* 0x00000001ff0c7431 */ /* 0x000fe400000001ff */
[----:B------:R-:W-:Y:S02]  /*5c70*/  IMAD.MOV.U32 R8, RZ, RZ, 0x192 ;  /* 0x00000192ff087424 */ /* 0x000fe400078e00ff */
[----:B------:R-:W-:Y:S01]  /*5c80*/  IMAD.MOV.U32 R13, RZ, RZ, RZ ;  /* 0x000000ffff0d7224 */ /* 0x000fe200078e00ff */
[----:B------:R-:W5:Y:S01]  /*5c90*/  LDCU.64 UR6, c[0x4][0x78] ;  /* 0x01000f00ff0677ac */ /* 0x000f620008000a00 */
[----:B-1----:R-:W1:Y:S01]  /*5ca0*/  LDC.64 R2, c[0x4][R3] ;  /* 0x0100000003027b82 */ /* 0x002e620000000a00 */
[----:B------:R-:W2:Y:S01]  /*5cb0*/  LDCU.64 UR4, c[0x4][0x10] ;  /* 0x01000200ff0477ac */ /* 0x000ea20008000a00 */
[----:B----4-:R-:W-:Y:S01]  /*5cc0*/  MOV R5, UR9 ;  /* 0x0000000900057c02 */ /* 0x010fe20008000f00 */
[----:B------:R-:W-:Y:S01]  /*5cd0*/  IMAD.U32 R4, RZ, RZ, UR8 ;  /* 0x00000008ff047e24 */ /* 0x000fe2000f8e00ff */
[----:B-----5:R-:W-:Y:S01]  /*5ce0*/  MOV R7, UR7 ;  /* 0x0000000700077c02 */ /* 0x020fe20008000f00 */
[----:B------:R-:W-:Y:S01]  /*5cf0*/  IMAD.U32 R6, RZ, RZ, UR6 ;  /* 0x00000006ff067e24 */ /* 0x000fe2000f8e00ff */
[----:B--2---:R-:W-:Y:S01]  /*5d00*/  MOV R11, UR5 ;  /* 0x00000005000b7c02 */ /* 0x004fe20008000f00 */
[----:B------:R-:W-:Y:S02]  /*5d10*/  IMAD.U32 R10, RZ, RZ, UR4 ;  /* 0x00000004ff0a7e24 */ /* 0x000fe4000f8e00ff */
[----:B------:R-:W-:Y:S07]  /*5d20*/  LEPC R20, `(.L_x_97) ;  /* 0x000000001014794e */ /* 0x000fee0000000000 */
[----:B-1-3--:R-:W-:Y:S05]  /*5d30*/  CALL.ABS.NOINC R2 ;  /* 0x0000000002007343 */ /* 0x00afea0003c00000 */
.L_x_97:
[----:B------:R-:W-:Y:S05]  /*5d40*/  WARPSYNC.ALL ;  /* 0x0000000000007948 */ /* 0x000fea0003800000 */
[----:B------:R-:W-:Y:S01]  /*5d50*/  R2UR UR4, R48 ;  /* 0x00000000300472ca */ /* 0x000fe200000e0000 */
[--C-:B------:R-:W-:Y:S01]  /*5d60*/  HADD2.F32 R50, -RZ, R56.reuse.H0_H0 ;  /* 0x20000038ff327230 */ /* 0x100fe20000004100 */
[----:B------:R-:W-:Y:S01]  /*5d70*/  ISETP.NE.AND P0, PT, R100, RZ, PT ;  /* 0x000000ff6400720c */ /* 0x000fe20003f05270 */
[----:B------:R-:W-:Y:S01]  /*5d80*/  HADD2.F32 R51, -RZ, R56.H1_H1 ;  /* 0x30000038ff337230 */ /* 0x000fe20000004100 */
[----:B------:R-:W-:Y:S01]  /*5d90*/  BSSY.RECONVERGENT B0, `(.L_x_98) ;  /* 0x0000083000007945 */ /* 0x000fe20003800200 */
[--C-:B------:R-:W-:Y:S08]  /*5da0*/  HADD2.F32 R52, -RZ, R57.reuse.H0_H0 ;  /* 0x20000039ff347230 */ /* 0x100ff00000004100 */
[----:B------:R-:W2:Y:S02]  /*5db0*/  LDTM.x32 R4, tmem[UR4] ;  /* 0x00000004000479ee */ /* 0x000ea400082c0000 */
[C---:B--2---:R-:W-:Y:S01]  /*5dc0*/  FMUL R0, R47.reuse, R4 ;  /* 0x000000042f007220 */ /* 0x044fe20000400000 */
[C---:B-1----:R-:W-:Y:S01]  /*5dd0*/  FMUL R2, R47.reuse, R5 ;  /* 0x000000052f027220 */ /* 0x042fe20000400000 */
[C---:B------:R-:W-:Y:S01]  /*5de0*/  FMUL R4, R47.reuse, R8 ;  /* 0x000000082f047220 */ /* 0x040fe20000400000 */
[----:B------:R-:W-:Y:S01]  /*5df0*/  FMUL R3, R47, R6 ;  /* 0x000000062f037220 */ /* 0x000fe20000400000 */
[C---:B------:R-:W-:Y:S01]  /*5e00*/  FFMA R0, R49.reuse, R50, R0 ;  /* 0x0000003231007223 */ /* 0x040fe20000000000 */
[----:B------:R-:W-:Y:S01]  /*5e10*/  FFMA R2, R49, R51, R2 ;  /* 0x0000003331027223 */ /* 0x000fe20000000002 */
[C---:B------:R-:W-:Y:S01]  /*5e20*/  FMUL R5, R47.reuse, R9 ;  /* 0x000000092f057220 */ /* 0x040fe20000400000 */
        /* <DEDUP_REMOVED lines=16> */
[----:B------:R-:W-:Y:S02]  /*5f30*/  HADD2.F32 R32, -RZ, R57.H1_H1 ;  /* 0x30000039ff207230 */ /* 0x000fe40000004100 */
[C---:B------:R-:W-:Y:S01]  /*5f40*/  FMUL R26, R47.reuse, R30 ;  /* 0x0000001e2f1a7220 */ /* 0x040fe20000400000 */
[----:B------:R-:W-:Y:S01]  /*5f50*/  FMUL R29, R47, R33 ;  /* 0x000000212f1d7220 */ /* 0x000fe20000400000 */
[--C-:B------:R-:W-:Y:S02]  /*5f60*/  HADD2.F32 R33, -RZ, R58.reuse.H0_H0 ;  /* 0x2000003aff217230 */ /* 0x100fe40000004100 */
[----:B------:R-:W-:Y:S01]  /*5f70*/  FFMA R3, R49, R52, R3 ;  /* 0x0000003431037223 */ /* 0x000fe20000000003 */
[C---:B------:R-:W-:Y:S01]  /*5f80*/  FMUL R7, R47.reuse, R7 ;  /* 0x000000072f077220 */ /* 0x040fe20000400000 */
[----:B------:R-:W-:Y:S01]  /*5f90*/  FMUL R30, R47, R34 ;  /* 0x000000222f1e7220 */ /* 0x000fe20000400000 */
[----:B------:R-:W-:Y:S01]  /*5fa0*/  HADD2.F32 R34, -RZ, R58.H1_H1 ;  /* 0x3000003aff227230 */ /* 0x000fe20000004100 */
[----:B------:R-:W-:Y:S01]  /*5fb0*/  F2FP.F16.F32.PACK_AB R52, R2, R0 ;  /* 0x000000000234723e */ /* 0x000fe200000000ff */
[--C-:B------:R-:W-:Y:S02]  /*5fc0*/  HADD2.F32 R0, -RZ, R59.reuse.H0_H0 ;  /* 0x2000003bff007230 */ /* 0x100fe40000004100 */
[C---:B------:R-:W-:Y:S01]  /*5fd0*/  FFMA R7, R49.reuse, R32, R7 ;  /* 0x0000002031077223 */ /* 0x040fe20000000007 */
[----:B------:R-:W-:Y:S02]  /*5fe0*/  HADD2.F32 R2, -RZ, R59.H1_H1 ;  /* 0x3000003bff027230 */ /* 0x000fe40000004100 */
[C---:B------:R-:W-:Y:S01]  /*5ff0*/  FFMA R4, R49.reuse, R33, R4 ;  /* 0x0000002131047223 */ /* 0x040fe20000000004 */
[C---:B------:R-:W-:Y:S01]  /*6000*/  FFMA R5, R49.reuse, R34, R5 ;  /* 0x0000002231057223 */ /* 0x040fe20000000005 */
[----:B------:R-:W-:Y:S01]  /*6010*/  FFMA R6, R49, R0, R6 ;  /* 0x0000000031067223 */ /* 0x000fe20000000006 */
[--C-:B------:R-:W-:Y:S02]  /*6020*/  HADD2.F32 R0, -RZ, R60.reuse.H0_H0 ;  /* 0x2000003cff007230 */ /* 0x100fe40000004100 */
[----:B------:R-:W-:Y:S01]  /*6030*/  FMUL R11, R47, R11 ;  /* 0x0000000b2f0b7220 */ /* 0x000fe20000400000 */
[----:B------:R-:W-:Y:S01]  /*6040*/  F2FP.F16.F32.PACK_AB R53, R7, R3 ;  /* 0x000000030735723e */ /* 0x000fe200000000ff */
[--C-:B------:R-:W-:Y:S02]  /*6050*/  HADD2.F32 R3, -RZ, R61.reuse.H0_H0 ;  /* 0x2000003dff037230 */ /* 0x100fe40000004100 */
[----:B------:R-:W-:Y:S01]  /*6060*/  FMUL R15, R47, R15 ;  /* 0x0000000f2f0f7220 */ /* 0x000fe20000400000 */
[C---:B------:R-:W-:Y:S01]  /*6070*/  FFMA R11, R49.reuse, R2, R11 ;  /* 0x00000002310b7223 */ /* 0x040fe2000000000b */
[----:B------:R-:W-:Y:S02]  /*6080*/  HADD2.F32 R2, -RZ, R60.H1_H1 ;  /* 0x3000003cff027230 */ /* 0x000fe40000004100 */
[----:B------:R-:W-:Y:S01]  /*6090*/  FFMA R8, R49, R0, R8 ;  /* 0x0000000031087223 */ /* 0x000fe20000000008 */
[----:B------:R-:W-:Y:S02]  /*60a0*/  HADD2.F32 R0, -RZ, R61.H1_H1 ;  /* 0x3000003dff007230 */ /* 0x000fe40000004100 */
[C---:B------:R-:W-:Y:S01]  /*60b0*/  FMUL R19, R47.reuse, R19 ;  /* 0x000000132f137220 */ /* 0x040fe20000400000 */
[----:B------:R-:W-:Y:S01]  /*60c0*/  FMUL R23, R47, R23 ;  /* 0x000000172f177220 */ /* 0x000fe20000400000 */
[C---:B------:R-:W-:Y:S01]  /*60d0*/  FFMA R9, R49.reuse, R2, R9 ;  /* 0x0000000231097223 */ /* 0x040fe20000000009 */
[C---:B------:R-:W-:Y:S01]  /*60e0*/  FFMA R10, R49.reuse, R3, R10 ;  /* 0x00000003310a7223 */ /* 0x040fe2000000000a */
[----:B------:R-:W-:Y:S01]  /*60f0*/  FFMA R15, R49, R0, R15 ;  /* 0x00000000310f7223 */ /* 0x000fe2000000000f */
[--C-:B------:R-:W-:Y:S02]  /*6100*/  HADD2.F32 R2, -RZ, R62.reuse.H0_H0 ;  /* 0x2000003eff027230 */ /* 0x100fe40000004100 */
[----:B------:R-:W-:Y:S01]  /*6110*/  FMUL R27, R47, R27 ;  /* 0x0000001b2f1b7220 */ /* 0x000fe20000400000 */
[----:B------:R-:W-:Y:S01]  /*6120*/  HADD2.F32 R0, -RZ, R62.H1_H1 ;  /* 0x3000003eff007230 */ /* 0x000fe20000004100 */
[----:B------:R-:W-:Y:S01]  /*6130*/  F2FP.F16.F32.PACK_AB R54, R5, R4 ;  /* 0x000000040536723e */ /* 0x000fe200000000ff */
[--C-:B------:R-:W-:Y:S02]  /*6140*/  HADD2.F32 R3, -RZ, R63.reuse.H0_H0 ;  /* 0x2000003fff037230 */ /* 0x100fe40000004100 */
[C---:B------:R-:W-:Y:S01]  /*6150*/  FFMA R12, R49.reuse, R2, R12 ;  /* 0x00000002310c7223 */ /* 0x040fe2000000000c */
[--C-:B------:R-:W-:Y:S02]  /*6160*/  HADD2.F32 R2, -RZ, R68.reuse.H0_H0 ;  /* 0x20000044ff027230 */ /* 0x100fe40000004100 */
[C---:B------:R-:W-:Y:S01]  /*6170*/  FFMA R13, R49.reuse, R0, R13 ;  /* 0x00000000310d7223 */ /* 0x040fe2000000000d */
[----:B------:R-:W-:Y:S02]  /*6180*/  HADD2.F32 R0, -RZ, R63.H1_H1 ;  /* 0x3000003fff007230 */ /* 0x000fe40000004100 */
[----:B------:R-:W-:Y:S01]  /*6190*/  FFMA R14, R49, R3, R14 ;  /* 0x00000003310e7223 */ /* 0x000fe2000000000e */
[----:B------:R-:W-:Y:S01]  /*61a0*/  HADD2.F32 R3, -RZ, R68.H1_H1 ;  /* 0x30000044ff037230 */ /* 0x000fe20000004100 */
[----:B------:R-:W-:Y:S01]  /*61b0*/  F2FP.F16.F32.PACK_AB R55, R11, R6 ;  /* 0x000000060b37723e */ /* 0x000fe200000000ff */
[----:B------:R-:W-:Y:S01]  /*61c0*/  FMUL R31, R47, R31 ;  /* 0x0000001f2f1f7220 */ /* 0x000fe20000400000 */
[C---:B------:R-:W-:Y:S01]  /*61d0*/  FFMA R19, R49.reuse, R0, R19 ;  /* 0x0000000031137223 */ /* 0x040fe20000000013 */
[--C-:B------:R-:W-:Y:S02]  /*61e0*/  HADD2.F32 R0, -RZ, R69.reuse.H0_H0 ;  /* 0x20000045ff007230 */ /* 0x100fe40000004100 */
[C---:B------:R-:W-:Y:S01]  /*61f0*/  FFMA R16, R49.reuse, R2, R16 ;  /* 0x0000000231107223 */ /* 0x040fe20000000010 */
[----:B------:R1:W-:Y:S01]  /*6200*/  STS.128 [R67], R52 ;  /* 0x0000003443007388 */ /* 0x0003e20000000c00 */
[C---:B------:R-:W-:Y:S01]  /*6210*/  FFMA R17, R49.reuse, R3, R17 ;  /* 0x0000000331117223 */ /* 0x040fe20000000011 */
[----:B------:R-:W-:Y:S02]  /*6220*/  HADD2.F32 R2, -RZ, R69.H1_H1 ;  /* 0x30000045ff027230 */ /* 0x000fe40000004100 */
[----:B------:R-:W-:Y:S01]  /*6230*/  FFMA R18, R49, R0, R18 ;  /* 0x0000000031127223 */ /* 0x000fe20000000012 */
[--C-:B------:R-:W-:Y:S01]  /*6240*/  HADD2.F32 R0, -RZ, R70.reuse.H0_H0 ;  /* 0x20000046ff007230 */ /* 0x100fe20000004100 */
[----:B------:R-:W-:Y:S01]  /*6250*/  F2FP.F16.F32.PACK_AB R8, R9, R8 ;  /* 0x000000080908723e */ /* 0x000fe200000000ff */
[--C-:B------:R-:W-:Y:S02]  /*6260*/  HADD2.F32 R3, -RZ, R71.reuse.H0_H0 ;  /* 0x20000047ff037230 */ /* 0x100fe40000004100 */
[C---:B------:R-:W-:Y:S01]  /*6270*/  FFMA R23, R49.reuse, R2, R23 ;  /* 0x0000000231177223 */ /* 0x040fe20000000017 */
[----:B------:R-:W-:Y:S02]  /*6280*/  HADD2.F32 R2, -RZ, R70.H1_H1 ;  /* 0x30000046ff027230 */ /* 0x000fe40000004100 */
[----:B------:R-:W-:Y:S01]  /*6290*/  FFMA R20, R49, R0, R20 ;  /* 0x0000000031147223 */ /* 0x000fe20000000014 */
[----:B------:R-:W-:Y:S01]  /*62a0*/  HADD2.F32 R0, -RZ, R71.H1_H1 ;  /* 0x30000047ff007230 */ /* 0x000fe20000004100 */
[----:B------:R-:W-:Y:S01]  /*62b0*/  F2FP.F16.F32.PACK_AB R9, R15, R10 ;  /* 0x0000000a0f09723e */ /* 0x000fe200000000ff */
[----:B------:R-:W-:Y:S02]  /*62c0*/  HADD2.F32 R4, -RZ, R79.H0_H0 ;  /* 0x2000004fff047230 */ /* 0x000fe40000004100 */
[C---:B------:R-:W-:Y:S01]  /*62d0*/  FFMA R21, R49.reuse, R2, R21 ;  /* 0x0000000231157223 */ /* 0x040fe20000000015 */
[C---:B------:R-:W-:Y:S01]  /*62e0*/  FFMA R22, R49.reuse, R3, R22 ;  /* 0x0000000331167223 */ /* 0x040fe20000000016 */
[----:B------:R-:W-:Y:S01]  /*62f0*/  FFMA R27, R49, R0, R27 ;  /* 0x00000000311b7223 */ /* 0x000fe2000000001b */
[--C-:B------:R-:W-:Y:S01]  /*6300*/  HADD2.F32 R2, -RZ, R76.reuse.H0_H0 ;  /* 0x2000004cff027230 */ /* 0x100fe20000004100 */
[----:B------:R-:W-:Y:S01]  /*6310*/  F2FP.F16.F32.PACK_AB R10, R13, R12 ;  /* 0x0000000c0d0a723e */ /* 0x000fe200000000ff */
[----:B------:R-:W-:Y:S01]  /*6320*/  HADD2.F32 R0, -RZ, R76.H1_H1 ;  /* 0x3000004cff007230 */ /* 0x000fe20000004100 */
[----:B------:R-:W-:Y:S01]  /*6330*/  F2FP.F16.F32.PACK_AB R11, R19, R14 ;  /* 0x0000000e130b723e */ /* 0x000fe200000000ff */
[--C-:B------:R-:W-:Y:S02]  /*6340*/  HADD2.F32 R3, -RZ, R77.reuse.H0_H0 ;  /* 0x2000004dff037230 */ /* 0x100fe40000004100 */
[C---:B------:R-:W-:Y:S01]  /*6350*/  FFMA R24, R49.reuse, R2, R24 ;  /* 0x0000000231187223 */ /* 0x040fe20000000018 */
[--C-:B------:R-:W-:Y:S02]  /*6360*/  HADD2.F32 R2, -RZ, R78.reuse.H0_H0 ;  /* 0x2000004eff027230 */ /* 0x100fe40000004100 */
[C---:B------:R-:W-:Y:S01]  /*6370*/  FFMA R25, R49.reuse, R0, R25 ;  /* 0x0000000031197223 */ /* 0x040fe20000000019 */
[----:B------:R1:W-:Y:S01]  /*6380*/  STS.128 [R66+0x10], R8 ;  /* 0x0000100842007388 */ /* 0x0003e20000000c00 */
[----:B------:R-:W-:Y:S02]  /*6390*/  HADD2.F32 R0, -RZ, R77.H1_H1 ;  /* 0x3000004dff007230 */ /* 0x000fe40000004100 */
[----:B------:R-:W-:Y:S01]  /*63a0*/  FFMA R26, R49, R3, R26 ;  /* 0x00000003311a7223 */ /* 0x000fe2000000001a */
[----:B------:R-:W-:Y:S01]  /*63b0*/  HADD2.F32 R3, -RZ, R78.H1_H1 ;  /* 0x3000004eff037230 */ /* 0x000fe20000004100 */
[----:B------:R-:W-:Y:S01]  /*63c0*/  F2FP.F16.F32.PACK_AB R16, R17, R16 ;  /* 0x000000101110723e */ /* 0x000fe200000000ff */
[----:B------:R-:W-:Y:S01]  /*63d0*/  HADD2.F32 R5, -RZ, R79.H1_H1 ;  /* 0x3000004fff057230 */ /* 0x000fe20000004100 */
[----:B------:R-:W-:Y:S01]  /*63e0*/  F2FP.F16.F32.PACK_AB R17, R23, R18 ;  /* 0x000000121711723e */ /* 0x000fe200000000ff */
[----:B------:R-:W-:Y:S01]  /*63f0*/  FFMA R31, R49, R0, R31 ;  /* 0x00000000311f7223 */ /* 0x000fe2000000001f */
[----:B------:R-:W-:Y:S01]  /*6400*/  FMUL R35, R47, R35 ;  /* 0x000000232f237220 */ /* 0x000fe20000400000 */
[----:B------:R-:W-:Y:S01]  /*6410*/  F2FP.F16.F32.PACK_AB R18, R21, R20 ;  /* 0x000000141512723e */ /* 0x000fe200000000ff */
[----:B------:R-:W-:Y:S01]  /*6420*/  FFMA R28, R49, R2, R28 ;  /* 0x00000002311c7223 */ /* 0x000fe2000000001c */
[----:B------:R-:W-:Y:S01]  /*6430*/  F2FP.F16.F32.PACK_AB R19, R27, R22 ;  /* 0x000000161b13723e */ /* 0x000fe200000000ff */
[C---:B------:R-:W-:Y:S01]  /*6440*/  FFMA R29, R49.reuse, R3, R29 ;  /* 0x00000003311d7223 */ /* 0x040fe2000000001d */
[C---:B------:R-:W-:Y:S01]  /*6450*/  FFMA R30, R49.reuse, R4, R30 ;  /* 0x00000004311e7223 */ /* 0x040fe2000000001e */
[----:B------:R-:W-:Y:S01]  /*6460*/  FFMA R35, R49, R5, R35 ;  /* 0x0000000531237223 */ /* 0x000fe20000000023 */
[----:B------:R-:W-:Y:S01]  /*6470*/  F2FP.F16.F32.PACK_AB R24, R25, R24 ;  /* 0x000000181918723e */ /* 0x000fe200000000ff */
[----:B------:R1:W-:Y:S01]  /*6480*/  STS.128 [R65+0x20], R16 ;  /* 0x0000201041007388 */ /* 0x0003e20000000c00 */
[----:B------:R-:W-:Y:S02]  /*6490*/  F2FP.F16.F32.PACK_AB R25, R31, R26 ;  /* 0x0000001a1f19723e */ /* 0x000fe400000000ff */
[----:B------:R-:W-:Y:S02]  /*64a0*/  F2FP.F16.F32.PACK_AB R26, R29, R28 ;  /* 0x0000001c1d1a723e */ /* 0x000fe400000000ff */
[----:B------:R-:W-:Y:S05]  /*64b0*/  F2FP.F16.F32.PACK_AB R27, R35, R30 ;  /* 0x0000001e231b723e */ /* 0x000fea00000000ff */
[----:B------:R1:W-:Y:S01]  /*64c0*/  STS.128 [R64+0x10], R24 ;  /* 0x0000101840007388 */ /* 0x0003e20000000c00 */
[----:B------:R-:W-:Y:S01]  /*64d0*/  @!PT LDS RZ, [RZ] ;  /* 0x00000000fffff984 */ /* 0x000fe20000000800 */
[----:B------:R-:W-:Y:S01]  /*64e0*/  @!PT LDS RZ, [RZ] ;  /* 0x00000000fffff984 */ /* 0x000fe20000000800 */
[----:B------:R-:W-:Y:S01]  /*64f0*/  @!PT LDS RZ, [RZ] ;  /* 0x00000000fffff984 */ /* 0x000fe20000000800 */
[----:B------:R-:W-:Y:S01]  /*6500*/  @!PT LDS RZ, [RZ] ;  /* 0x00000000fffff984 */ /* 0x000fe20000000800 */
[----:B------:R2:W-:Y:S07]  /*6510*/  MEMBAR.ALL.CTA ;  /* 0x0000000000007992 */ /* 0x0005ee0000008000 */
[----:B--2---:R-:W2:Y:S02]  /*6520*/  FENCE.VIEW.ASYNC.S ;  /* 0x00000000000073c6 */ /* 0x004ea40000000000 */
[----:B--2---:R-:W-:Y:S06]  /*6530*/  BAR.SYNC.DEFER_BLOCKING 0x1, 0x80 ;  /* 0x0042000000007b1d */ /* 0x004fec0000010000 */
[----:B------:R-:W-:Y:S05]  /*6540*/  @P0 BRA `(.L_x_99) ;  /* 0x00000000001c0947 */ /* 0x000fea0003800000 */
[----:B------:R-:W-:Y:S01]  /*6550*/  R2UR UR4, R72 ;  /* 0x00000000480472ca */ /* 0x000fe200000e0000 */
[----:B------:R-:W-:Y:S01]  /*6560*/  UIADD3 UR6, UP0, UPT, UR54, 0x680, URZ ;  /* 0x0000068036067890 */ /* 0x000fe2000ff1e0ff */
[----:B------:R-:W-:Y:S03]  /*6570*/  UMOV UR43, UR36 ;  /* 0x00000024002b7c82 */ /* 0x000fe60008000000 */
[----:B------:R-:W-:Y:S08]  /*6580*/  UIADD3.X UR7, UPT, UPT, URZ, UR55, URZ, UP0, !UPT ;  /* 0x00000037ff077290 */ /* 0x000ff000087fe4ff */
[----:B------:R-:W-:Y:S09]  /*6590*/  UIADD3 UR40, UPT, UPT, UR48, 0x200, UR4 ;  /* 0x0000020030287890 */ /* 0x000ff2000fffe004 */
[----:B------:R2:W-:Y:S02]  /*65a0*/  UTMASTG.3D [UR40], [UR6] ;  /* 0x00000028060073b5 */ /* 0x0005e40008010000 */
[----:B--2---:R0:W-:Y:S02]  /*65b0*/  UTMACMDFLUSH ;  /* 0x00000000000079b7 */ /* 0x0041e40000000000 */
.L_x_99:
[----:B------:R-:W-:Y:S05]  /*65c0*/  BSYNC.RECONVERGENT B0 ;  /* 0x0000000000007941 */ /* 0x000fea0003800200 */
.L_x_98:
[----:B------:R-:W-:Y:S01]  /*65d0*/  UIADD3 UR40, UPT, UPT, UR56, 0x1, URZ ;  /* 0x0000000138287890 */ /* 0x000fe2000fffe0ff */
[----:B------:R-:W-:Y:S03]  /*65e0*/  BSSY.RECONVERGENT B0, `(.L_x_100) ;  /* 0x0000005000007945 */ /* 0x000fe60003800200 */
[----:B------:R-:W-:Y:S04]  /*65f0*/  UISETP.NE.AND UP0, UPT, UR40, 0x3, UPT ;  /* 0x000000032800788c */ /* 0x000fe8000bf05270 */
[----:B------:R-:W-:Y:S01]  /*6600*/  USEL UR43, UR40, URZ, UP0 ;  /* 0x000000ff282b7287 */ /* 0x000fe20008000000 */
[----:B------:R-:W-:Y:S11]  /*6610*/  @P0 BRA `(.L_x_101) ;  /* 0x0000000000040947 */ /* 0x000ff60003800000 */
[----:B------:R-:W-:Y:S04]  /*6620*/  DEPBAR.LE SB0, 0x1 ;  /* 0x000080400000791a */ /* 0x000fe80000000000 */
.L_x_101:
[----:B------:R-:W-:Y:S05]  /*6630*/  BSYNC.RECONVERGENT B0 ;  /* 0x0000000000007941 */ /* 0x000fea0003800200 */
.L_x_100:
[----:B------:R-:W-:Y:S01]  /*6640*/  BAR.SYNC.DEFER_BLOCKING 0x1, 0x80 ;  /* 0x0042000000007b1d */ /* 0x000fe20000010000 */
[----:B------:R-:W-:Y:S01]  /*6650*/  ISETP.NE.AND P1, PT, R104, RZ, PT ;  /* 0x000000ff6800720c */ /* 0x000fe20003f25270 */
[----:B------:R-:W-:Y:S01]  /*6660*/  UISETP.NE.AND UP0, UPT, UR50, URZ, UPT ;  /* 0x000000ff3200728c */ /* 0x000fe2000bf05270 */
[----:B------:R-:W-:Y:S11]  /*6670*/  LEA R2, R74, UR48, 0x3 ;  /* 0x000000304a027c11 */ /* 0x000ff6000f8e18ff */
[----:B------:R-:W-:Y:S01]  /*6680*/  @P1 SHF.L.U32 R3, R107, 0x1f, RZ ;  /* 0x0000001f6b031819 */ /* 0x000fe200000006ff */
[----:B------:R-:W-:Y:S06]  /*6690*/  BRA.U !UP0, `(.L_x_102) ;  /* 0x0000000108247547 */ /* 0x000fec000b800000 */
[----:B------:R-:W-:Y:S01]  /*66a0*/  IMAD.U32 R4, RZ, RZ, UR49 ;  /* 0x00000031ff047e24 */ /* 0x000fe2000f8e00ff */
[----:B------:R-:W-:Y:S01]  /*66b0*/  MOV R0, UR37 ;  /* 0x0000002500007c02 */ /* 0x000fe20008000f00 */
[----:B------:R-:W-:Y:S03]  /*66c0*/  UIADD3 UR49, UPT, UPT, UR49, 0x1, URZ ;  /* 0x0000000131317890 */ /* 0x000fe6000fffe0ff */
[----:B------:R-:W-:Y:S01]  /*66d0*/  @P1 LEA R4, R4, UR48, 0x3 ;  /* 0x0000003004041c11 */ /* 0x000fe2000f8e18ff */
[----:B------:R-:W-:Y:S04]  /*66e0*/  UISETP.NE.AND UP0, UPT, UR49, 0x3, UPT ;  /* 0x000000033100788c */ /* 0x000fe8000bf05270 */
[----:B------:R-:W-:Y:S01]  /*66f0*/  @P1 VIADD R4, R4, 0x98 ;  /* 0x0000009804041836 */ /* 0x000fe20000000000 */
[----:B------:R-:W-:Y:S04]  /*6700*/  USEL UR49, UR49, URZ, UP0 ;  /* 0x000000ff31317287 */ /* 0x000fe80008000000 */
[----:B------:R-:W-:Y:S04]  /*6710*/  @P1 PRMT R0, R0, 0x654, R4 ;  /* 0x0000065400001816 */ /* 0x000fe80000000004 */
[----:B------:R2:W-:Y:S04]  /*6720*/  @P1 SYNCS.ARRIVE.TRANS64.RED.A1T0 RZ, [R0+URZ], RZ ;  /* 0x000000ff00ff19a7 */ /* 0x0005e800081004ff */
.L_x_102:
[----:B------:R-:W4:Y:S01]  /*6730*/  @P1 SYNCS.PHASECHK.TRANS64.TRYWAIT P0, [R2+URZ+0x80], R3 ;  /* 0x00008003020015a7 */ /* 0x000f2200080011ff */
[----:B------:R-:W-:Y:S01]  /*6740*/  BSSY B1, `(.L_x_103) ;  /* 0x0000015000017945 */ /* 0x000fe20003800000 */
[----:B----4-:R-:W-:Y:S03]  /*6750*/  @P1 SEL R75, RZ, 0x1, !P0 ;  /* 0x00000001ff4b1807 */ /* 0x010fe60004000000 */
[----:B------:R-:W-:Y:S05]  /*6760*/  @!P1 BRA `(.L_x_104) ;  /* 0x0000000000489947 */ /* 0x000fea0003800000 */
[----:B------:R-:W-:Y:S01]  /*6770*/  ISETP.NE.AND P1, PT, R108, RZ, PT ;  /* 0x000000ff6c00720c */ /* 0x000fe20003f25270 */
[----:B------:R-:W-:Y:S01]  /*6780*/  BSSY B0, `(.L_x_105) ;  /* 0x000000a000007945 */ /* 0x000fe20003800000 */
[----:B------:R-:W-:Y:S11]  /*6790*/  ISETP.NE.AND P0, PT, R75, RZ, PT ;  /* 0x000000ff4b00720c */ /* 0x000ff60003f05270 */
[----:B------:R-:W-:Y:S04]  /*67a0*/  @P1 IMAD R74, R74, 0x2000, R99 ;  /* 0x000020004a4a1824 */ /* 0x000fe800078e0263 */
[----:B------:R-:W-:Y:S01]  /*67b0*/  @P1 IMAD.IADD R4, R106, 0x1, R74 ;  /* 0x000000016a041824 */ /* 0x000fe200078e024a */
[----:B------:R-:W-:Y:S03]  /*67c0*/  @P1 IADD3 R3, PT, PT, R105, R74, RZ ;  /* 0x0000004a69031210 */ /* 0x000fe60007ffe0ff */
[----:B--2---:R-:W-:Y:S01]  /*67d0*/  @P1 IMAD.IADD R0, R98, 0x1, R4 ;  /* 0x0000000162001824 */ /* 0x004fe200078e0204 */
[----:B------:R-:W-:Y:S06]  /*67e0*/  @P0 BRA `(.L_x_106) ;  /* 0x00000000000c0947 */ /* 0x000fec0003800000 */
[----:B------:R-:W-:Y:S04]  /*67f0*/  SHF.L.U32 R107, R107, 0x1f, RZ ;  /* 0x0000001f6b6b7819 */ /* 0x000fe800000006ff */
[----:B------:R-:W2:Y:S02]  /*6800*/  SYNCS.PHASECHK.TRANS64.TRYWAIT P0, [R2+URZ+0x80], R107 ;  /* 0x0000806b020075a7 */ /* 0x000ea400080011ff */
[----:B--2---:R-:W-:Y:S05]  /*6810*/  @!P0 BRA `(.L_x_107) ;  /* 0x0000001800888947 */ /* 0x004fea0003800000 */
.L_x_106:
[----:B------:R-:W-:Y:S05]  /*6820*/  BSYNC B0 ;  /* 0x0000000000007941 */ /* 0x000fea0003800000 */
.L_x_105:
[----:B------:R-:W-:Y:S11]  /*6830*/  ISETP.NE.AND P0, PT, R108, RZ, PT ;  /* 0x000000ff6c00720c */ /* 0x000ff60003f05270 */
[----:B------:R-:W-:Y:S02]  /*6840*/  @!UPT UIADD3 URZ, UPT, UPT, URZ, URZ, URZ ;  /* 0x000000fffffff290 */ /* 0x000fe4000fffe0ff */
[----:B------:R4:W1:Y:S04]  /*6850*/  @P0 LDS.128 R56, [R74] ;  /* 0x000000004a380984 */ /* 0x0008680000000c00 */
[----:B------:R4:W1:Y:S04]  /*6860*/  @P0 LDS.128 R68, [R3+0x20] ;  /* 0x0000200003440984 */ /* 0x0008680000000c00 */
[----:B------:R4:W1:Y:S04]  /*6870*/  @P0 LDS.128 R60, [R4+0x10] ;  /* 0x00001000043c0984 */ /* 0x0008680000000c00 */
[----:B------:R4:W1:Y:S02]  /*6880*/  @P0 LDS.128 R76, [R0+0x10] ;  /* 0x00001000004c0984 */ /* 0x0008640000000c00 */
.L_x_104:
[----:B------:R-:W-:Y:S05]  /*6890*/  BSYNC B1 ;  /* 0x0000000000017941 */ /* 0x000fea0003800000 */
.L_x_103:
[----:B--2-4-:R-:W-:Y:S05]  /*68a0*/  VIADD R0, R48, 0x20 ;  /* 0x0000002030007836 */ /* 0x014fea0000000000 */
[----:B------:R-:W-:Y:S04]  /*68b0*/  SHF.R.U32.HI R0, RZ, 0x15, R0 ;  /* 0x00000015ff007819 */ /* 0x000fe80000011600 */
[----:B------:R-:W-:Y:S11]  /*68c0*/  LOP3.LUT P0, RZ, R0, 0x3, R92, 0x48, !PT ;  /* 0x0000000300ff7812 */ /* 0x000ff6000780485c */
[----:B------:R-:W-:Y:S02]  /*68d0*/  @!UPT UIADD3 URZ, UPT, UPT, URZ, URZ, URZ ;  /* 0x000000fffffff290 */ /* 0x000fe4000fffe0ff */
[----:B------:R-:W-:Y:S05]  /*68e0*/  @!P0 BRA `(.L_x_108) ;  /* 0x0000000000408947 */ /* 0x000fea0003800000 */
[----:B------:R-:W2:Y:S01]  /*68f0*/  LDCU.64 UR8, c[0x4][0x70] ;  /* 0x01000e00ff0877ac */ /* 0x000ea20008000a00 */
[----:B------:R-:W-:Y:S01]  /*6900*/  MOV R3, 0x0 ;  /* 0x0000000000037802 */ /* 0x000fe20000000f00 */
[----:B------:R-:W-:Y:S02]  /*6910*/  HFMA2 R12, -RZ, RZ, 0, 5.9604644775390625e-08 ;  /* 0x00000001ff0c7431 */ /* 0x000fe400000001ff */
[----:B-1----:R-:W-:Y:S02]  /*6920*/  IMAD.MOV.U32 R8, RZ, RZ, 0x192 ;  /* 0x00000192ff087424 */ /* 0x002fe400078e00ff */
[----:B------:R-:W-:Y:S01]  /*6930*/  IMAD.MOV.U32 R13, RZ, RZ, RZ ;  /* 0x000000ffff0d7224 */ /* 0x000fe200078e00ff */
[----:B------:R-:W1:Y:S01]  /*6940*/  LDCU.64 UR6, c[0x4][0x78] ;  /* 0x01000f00ff0677ac */ /* 0x000e620008000a00 */
[----:B------:R-:W4:Y:S01]  /*6950*/  LDC.64 R2, c[0x4][R3] ;  /* 0x0100000003027b82 */ /* 0x000f220000000a00 */
[----:B------:R-:W5:Y:S01]  /*6960*/  LDCU.64 UR4, c[0x4][0x10] ;  /* 0x01000200ff0477ac */ /* 0x000f620008000a00 */
[----:B--2---:R-:W-:Y:S01]  /*6970*/  MOV R5, UR9 ;  /* 0x0000000900057c02 */ /* 0x004fe20008000f00 */
[----:B------:R-:W-:Y:S01]  /*6980*/  IMAD.U32 R4, RZ, RZ, UR8 ;  /* 0x00000008ff047e24 */ /* 0x000fe2000f8e00ff */
[----:B-1----:R-:W-:Y:S01]  /*6990*/  MOV R7, UR7 ;  /* 0x0000000700077c02 */ /* 0x002fe20008000f00 */
[----:B------:R-:W-:Y:S01]  /*69a0*/  IMAD.U32 R6, RZ, RZ, UR6 ;  /* 0x00000006ff067e24 */ /* 0x000fe2000f8e00ff */
[----:B-----5:R-:W-:Y:S01]  /*69b0*/  MOV R11, UR5 ;  /* 0x00000005000b7c02 */ /* 0x020fe20008000f00 */
[----:B------:R-:W-:Y:S02]  /*69c0*/  IMAD.U32 R10, RZ, RZ, UR4 ;  /* 0x00000004ff0a7e24 */ /* 0x000fe4000f8e00ff */
[----:B------:R-:W-:Y:S07]  /*69d0*/  LEPC R20, `(.L_x_108) ;  /* 0x000000001014794e */ /* 0x000fee0000000000 */
[----:B---34-:R-:W-:Y:S05]  /*69e0*/  CALL.ABS.NOINC R2 ;  /* 0x0000000002007343 */ /* 0x018fea0003c00000 */
.L_x_108:
[----:B------:R-:W-:Y:S01]  /*69f0*/  ISETP.NE.AND P0, PT, R100, RZ, PT ;  /* 0x000000ff6400720c */ /* 0x000fe20003f05270 */
[----:B------:R-:W-:Y:S05]  /*6a00*/  WARPSYNC.ALL ;  /* 0x0000000000007948 */ /* 0x000fea0003800000 */
[----:B------:R-:W-:Y:S01]  /*6a10*/  R2UR UR4, R48 ;  /* 0x00000000300472ca */ /* 0x000fe200000e0000 */
[--C-:B-1----:R-:W-:Y:S01]  /*6a20*/  HADD2.F32 R0, -RZ, R56.reuse.H0_H0 ;  /* 0x20000038ff007230 */ /* 0x102fe20000004100 */
[----:B------:R-:W-:Y:S01]  /*6a30*/  R2UR UR5, R73 ;  /* 0x00000000490572ca */ /* 0x000fe200000e0000 */
[----:B------:R-:W-:Y:S01]  /*6a40*/  HADD2.F32 R2, -RZ, R56.H1_H1 ;  /* 0x30000038ff027230 */ /* 0x000fe20000004100 */
[----:B------:R-:W-:Y:S01]  /*6a50*/  USHF.L.U32 UR8, UR43, 0xd, URZ ;  /* 0x0000000d2b087899 */ /* 0x000fe200080006ff */
[--C-:B------:R-:W-:Y:S01]  /*6a60*/  HADD2.F32 R3, -RZ, R57.reuse.H0_H0 ;  /* 0x20000039ff037230 */ /* 0x100fe20000004100 */
[----:B------:R-:W-:Y:S01]  /*6a70*/  BSSY.RECONVERGENT B0, `(.L_x_109) ;  /* 0x000008b000007945 */ /* 0x000fe20003800200 */
[----:B------:R-:W-:Y:S02]  /*6a80*/  HADD2.F32 R48, -RZ, R57.H1_H1 ;  /* 0x30000039ff307230 */ /* 0x000fe40000004100 */
[--C-:B------:R-:W-:Y:S02]  /*6a90*/  HADD2.F32 R50, -RZ, R58.reuse.H0_H0 ;  /* 0x2000003aff327230 */ /* 0x100fe40000004100 */
[----:B------:R-:W-:Y:S02]  /*6aa0*/  HADD2.F32 R51, -RZ, R58.H1_H1 ;  /* 0x3000003aff337230 */ /* 0x000fe40000004100 */
[----:B------:R-:W1:Y:S01]  /*6ab0*/  LDTM.x32 R4, tmem[UR4+0x20] ;  /* 0x00002004000479ee */ /* 0x000e6200082c0000 */
[----:B------:R-:W-:Y:S01]  /*6ac0*/  NOP ;  /* 0x0000000000007918 */ /* 0x000fe20000000000 */
[----:B------:R-:W-:Y:S01]  /*6ad0*/  UIADD3 UR5, UPT, UPT, UR5, 0x100, URZ ;  /* 0x0000010005057890 */ /* 0x000fe2000fffe0ff */
[--C-:B------:R-:W-:Y:S02]  /*6ae0*/  HADD2.F32 R52, -RZ, R59.reuse.H0_H0 ;  /* 0x2000003bff347230 */ /* 0x100fe40000004100 */
[----:B------:R-:W-:Y:S01]  /*6af0*/  HADD2.F32 R53, -RZ, R59.H1_H1 ;  /* 0x3000003bff357230 */ /* 0x000fe20000004100 */
[----:B------:R-:W-:Y:S01]  /*6b00*/  UPRMT UR5, UR37, 0x654, UR5 ;  /* 0x0000065425057896 */ /* 0x000fe20008000005 */
[--C-:B------:R-:W-:Y:S02]  /*6b10*/  HADD2.F32 R54, -RZ, R60.reuse.H0_H0 ;  /* 0x2000003cff367230 */ /* 0x100fe40000004100 */
[----:B------:R-:W-:Y:S02]  /*6b20*/  HADD2.F32 R55, -RZ, R60.H1_H1 ;  /* 0x3000003cff377230 */ /* 0x000fe40000004100 */
[--C-:B------:R-:W-:Y:S02]  /*6b30*/  HADD2.F32 R56, -RZ, R61.reuse.H0_H0 ;  /* 0x2000003dff387230 */ /* 0x100fe40000004100 */
[----:B------:R-:W-:Y:S02]  /*6b40*/  HADD2.F32 R57, -RZ, R61.H1_H1 ;  /* 0x3000003dff397230 */ /* 0x000fe40000004100 */
[----:B-1----:R-:W-:Y:S01]  /*6b50*/  SYNCS.ARRIVE.TRANS64.RED.A1T0 RZ, [UR5], RZ ;  /* 0x000000ffffff79a7 */ /* 0x002fe20008100405 */
[--C-:B------:R-:W-:Y:S02]  /*6b60*/  HADD2.F32 R58, -RZ, R62.reuse.H0_H0 ;  /* 0x2000003eff3a7230 */ /* 0x100fe40000004100 */
[----:B------:R-:W-:Y:S02]  /*6b70*/  HADD2.F32 R59, -RZ, R62.H1_H1 ;  /* 0x3000003eff3b7230 */ /* 0x000fe40000004100 */
[--C-:B------:R-:W-:Y:S02]  /*6b80*/  HADD2.F32 R60, -RZ, R63.reuse.H0_H0 ;  /* 0x2000003fff3c7230 */ /* 0x100fe40000004100 */
[----:B------:R-:W-:Y:S02]  /*6b90*/  HADD2.F32 R61, -RZ, R63.H1_H1 ;  /* 0x3000003fff3d7230 */ /* 0x000fe40000004100 */
[C---:B------:R-:W-:Y:S01]  /*6ba0*/  FMUL R4, R47.reuse, R4 ;  /* 0x000000042f047220 */ /* 0x040fe20000400000 */
[C---:B------:R-:W-:Y:S01]  /*6bb0*/  FMUL R5, R47.reuse, R5 ;  /* 0x000000052f057220 */ /* 0x040fe20000400000 */
[C---:B------:R-:W-:Y:S01]  /*6bc0*/  FMUL R6, R47.reuse, R6 ;  /* 0x000000062f067220 */ /* 0x040fe20000400000 */
[----:B------:R-:W-:Y:S01]  /*6bd0*/  FMUL R7, R47, R7 ;  /* 0x000000072f077220 */ /* 0x000fe20000400000 */
[C---:B------:R-:W-:Y:S01]  /*6be0*/  FFMA R4, R49.reuse, R0, R4 ;  /* 0x0000000031047223 */ /* 0x040fe20000000004 */
[C---:B------:R-:W-:Y:S01]  /*6bf0*/  FFMA R5, R49.reuse, R2, R5 ;  /* 0x0000000231057223 */ /* 0x040fe20000000005 */
[C---:B------:R-:W-:Y:S01]  /*6c00*/  FFMA R6, R49.reuse, R3, R6 ;  /* 0x0000000331067223 */ /* 0x040fe20000000006 */
[----:B------:R-:W-:Y:S01]  /*6c10*/  FFMA R7, R49, R48, R7 ;  /* 0x0000003031077223 */ /* 0x000fe20000000007 */
[C---:B------:R-:W-:Y:S01]  /*6c20*/  FMUL R8, R47.reuse, R8 ;  /* 0x000000082f087220 */ /* 0x040fe20000400000 */
[----:B------:R-:W-:Y:S01]  /*6c30*/  FMUL R9, R47, R9 ;  /* 0x000000092f097220 */ /* 0x000fe20000400000 */
[----:B------:R-:W-:Y:S01]  /*6c40*/  F2FP.F16.F32.PACK_AB R4, R5, R4 ;  /* 0x000000040504723e */ /* 0x000fe200000000ff */
[----:B------:R-:W-:Y:S01]  /*6c50*/  FMUL R0, R47, R10 ;  /* 0x0000000a2f007220 */ /* 0x000fe20000400000 */
[----:B------:R-:W-:Y:S01]  /*6c60*/  F2FP.F16.F32.PACK_AB R5, R7, R6 ;  /* 0x000000060705723e */ /* 0x000fe200000000ff */
[C---:B------:R-:W-:Y:S01]  /*6c70*/  FFMA R8, R49.reuse, R50, R8 ;  /* 0x0000003231087223 */ /* 0x040fe20000000008 */
[C---:B------:R-:W-:Y:S01]  /*6c80*/  FFMA R9, R49.reuse, R51, R9 ;  /* 0x0000003331097223 */ /* 0x040fe20000000009 */
[----:B------:R-:W-:Y:S01]  /*6c90*/  FFMA R0, R49, R52, R0 ;  /* 0x0000003431007223 */ /* 0x000fe20000000000 */
[C---:B------:R-:W-:Y:S01]  /*6ca0*/  FMUL R2, R47.reuse, R11 ;  /* 0x0000000b2f027220 */ /* 0x040fe20000400000 */
[C---:B------:R-:W-:Y:S01]  /*6cb0*/  FMUL R3, R47.reuse, R12 ;  /* 0x0000000c2f037220 */ /* 0x040fe20000400000 */
[----:B------:R-:W-:Y:S01]  /*6cc0*/  FMUL R10, R47, R13 ;  /* 0x0000000d2f0a7220 */ /* 0x000fe20000400000 */
[----:B------:R-:W-:Y:S01]  /*6cd0*/  F2FP.F16.F32.PACK_AB R6, R9, R8 ;  /* 0x000000080906723e */ /* 0x000fe200000000ff */
[C---:B------:R-:W-:Y:S01]  /*6ce0*/  FFMA R2, R49.reuse, R53, R2 ;  /* 0x0000003531027223 */ /* 0x040fe20000000002 */
[C---:B------:R-:W-:Y:S01]  /*6cf0*/  FFMA R3, R49.reuse, R54, R3 ;  /* 0x0000003631037223 */ /* 0x040fe20000000003 */
[----:B------:R-:W-:Y:S01]  /*6d00*/  FFMA R10, R49, R55, R10 ;  /* 0x00000037310a7223 */ /* 0x000fe2000000000a */
[C---:B------:R-:W-:Y:S01]  /*6d10*/  FMUL R11, R47.reuse, R14 ;  /* 0x0000000e2f0b7220 */ /* 0x040fe20000400000 */
[C---:B------:R-:W-:Y:S01]  /*6d20*/  FMUL R15, R47.reuse, R15 ;  /* 0x0000000f2f0f7220 */ /* 0x040fe20000400000 */
[C---:B------:R-:W-:Y:S01]  /*6d30*/  FMUL R12, R47.reuse, R16 ;  /* 0x000000102f0c7220 */ /* 0x040fe20000400000 */
[----:B------:R-:W-:Y:S01]  /*6d40*/  FMUL R13, R47, R17 ;  /* 0x000000112f0d7220 */ /* 0x000fe20000400000 */
[----:B------:R-:W-:Y:S01]  /*6d50*/  FFMA R11, R49, R56, R11 ;  /* 0x00000038310b7223 */ /* 0x000fe2000000000b */
[----:B------:R-:W-:Y:S01]  /*6d60*/  FMUL R14, R47, R18 ;  /* 0x000000122f0e7220 */ /* 0x000fe20000400000 */
[----:B------:R-:W-:Y:S01]  /*6d70*/  FFMA R15, R49, R57, R15 ;  /* 0x00000039310f7223 */ /* 0x000fe2000000000f */
[--C-:B------:R-:W-:Y:S02]  /*6d80*/  HADD2.F32 R62, -RZ, R68.reuse.H0_H0 ;  /* 0x20000044ff3e7230 */ /* 0x100fe40000004100 */
[----:B------:R-:W-:Y:S01]  /*6d90*/  FMUL R19, R47, R19 ;  /* 0x000000132f137220 */ /* 0x000fe20000400000 */
[----:B------:R-:W-:Y:S01]  /*6da0*/  F2FP.F16.F32.PACK_AB R7, R2, R0 ;  /* 0x000000000207723e */ /* 0x000fe200000000ff */
[----:B------:R-:W-:Y:S01]  /*6db0*/  FFMA R12, R49, R58, R12 ;  /* 0x0000003a310c7223 */ /* 0x000fe2000000000c */
[----:B------:R-:W-:Y:S02]  /*6dc0*/  HADD2.F32 R63, -RZ, R68.H1_H1 ;  /* 0x30000044ff3f7230 */ /* 0x000fe40000004100 */
[----:B------:R-:W-:Y:S01]  /*6dd0*/  FMUL R16, R47, R20 ;  /* 0x000000142f107220 */ /* 0x000fe20000400000 */
[----:B------:R-:W-:Y:S01]  /*6de0*/  FFMA R13, R49, R59, R13 ;  /* 0x0000003b310d7223 */ /* 0x000fe2000000000d */
[----:B------:R1:W-:Y:S01]  /*6df0*/  STS.128 [R99+UR8], R4 ;  /* 0x0000000463007988 */ /* 0x0003e20008000c08 */
[--C-:B---3--:R-:W-:Y:S02]  /*6e00*/  HADD2.F32 R64, -RZ, R69.reuse.H0_H0 ;  /* 0x20000045ff407230 */ /* 0x108fe40000004100 */
[----:B------:R-:W-:Y:S01]  /*6e10*/  FMUL R17, R47, R21 ;  /* 0x000000152f117220 */ /* 0x000fe20000400000 */
[----:B------:R-:W-:Y:S01]  /*6e20*/  FFMA R14, R49, R60, R14 ;  /* 0x0000003c310e7223 */ /* 0x000fe2000000000e */
[----:B------:R-:W-:Y:S02]  /*6e30*/  HADD2.F32 R65, -RZ, R69.H1_H1 ;  /* 0x30000045ff417230 */ /* 0x000fe40000004100 */
[----:B------:R-:W-:Y:S01]  /*6e40*/  FMUL R18, R47, R22 ;  /* 0x000000162f127220 */ /* 0x000fe20000400000 */
[----:B------:R-:W-:Y:S01]  /*6e50*/  FFMA R19, R49, R61, R19 ;  /* 0x0000003d31137223 */ /* 0x000fe20000000013 */
[----:B------:R-:W-:Y:S02]  /*6e60*/  HADD2.F32 R66, -RZ, R70.H0_H0 ;  /* 0x20000046ff427230 */ /* 0x000fe40000004100 */
[----:B------:R-:W-:Y:S01]  /*6e70*/  FMUL R23, R47, R23 ;  /* 0x000000172f177220 */ /* 0x000fe20000400000 */
[--C-:B------:R-:W-:Y:S02]  /*6e80*/  HADD2.F32 R74, -RZ, R78.reuse.H0_H0 ;  /* 0x2000004eff4a7230 */ /* 0x100fe40000004100 */
[----:B------:R-:W-:Y:S01]  /*6e90*/  FFMA R16, R49, R62, R16 ;  /* 0x0000003e31107223 */ /* 0x000fe20000000010 */
[----:B------:R-:W-:Y:S01]  /*6ea0*/  HADD2.F32 R75, -RZ, R78.H1_H1 ;  /* 0x3000004eff4b7230 */ /* 0x000fe20000004100 */
[----:B------:R-:W-:Y:S01]  /*6eb0*/  IADD3 R78, PT, PT, R99, UR8, RZ ;  /* 0x00000008634e7c10 */ /* 0x000fe2000fffe0ff */
[----:B------:R-:W-:Y:S02]  /*6ec0*/  HADD2.F32 R67, -RZ, R70.H1_H1 ;  /* 0x30000046ff437230 */ /* 0x000fe40000004100 */
[----:B------:R-:W-:Y:S01]  /*6ed0*/  FMUL R20, R47, R24 ;  /* 0x000000182f147220 */ /* 0x000fe20000400000 */
[----:B------:R-:W-:Y:S01]  /*6ee0*/  FFMA R17, R49, R63, R17 ;  /* 0x0000003f31117223 */ /* 0x000fe20000000011 */
[--C-:B------:R-:W-:Y:S02]  /*6ef0*/  HADD2.F32 R68, -RZ, R71.reuse.H0_H0 ;  /* 0x20000047ff447230 */ /* 0x100fe40000004100 */
[----:B------:R-:W-:Y:S01]  /*6f00*/  FMUL R21, R47, R25 ;  /* 0x000000192f157220 */ /* 0x000fe20000400000 */
[----:B------:R-:W-:Y:S01]  /*6f10*/  FFMA R18, R49, R64, R18 ;  /* 0x0000004031127223 */ /* 0x000fe20000000012 */
[----:B------:R-:W-:Y:S02]  /*6f20*/  HADD2.F32 R69, -RZ, R71.H1_H1 ;  /* 0x30000047ff457230 */ /* 0x000fe40000004100 */
[----:B------:R-:W-:Y:S01]  /*6f30*/  FMUL R22, R47, R26 ;  /* 0x0000001a2f167220 */ /* 0x000fe20000400000 */
[----:B------:R-:W-:Y:S01]  /*6f40*/  F2FP.F16.F32.PACK_AB R8, R10, R3 ;  /* 0x000000030a08723e */ /* 0x000fe200000000ff */
[----:B------:R-:W-:Y:S01]  /*6f50*/  FFMA R23, R49, R65, R23 ;  /* 0x0000004131177223 */ /* 0x000fe20000000017 */
[----:B------:R-:W-:Y:S01]  /*6f60*/  F2FP.F16.F32.PACK_AB R9, R15, R11 ;  /* 0x0000000b0f09723e */ /* 0x000fe200000000ff */
[--C-:B------:R-:W-:Y:S02]  /*6f70*/  HADD2.F32 R70, -RZ, R76.reuse.H0_H0 ;  /* 0x2000004cff467230 */ /* 0x100fe40000004100 */
[----:B------:R-:W-:Y:S01]  /*6f80*/  FMUL R27, R47, R27 ;  /* 0x0000001b2f1b7220 */ /* 0x000fe20000400000 */
[----:B------:R-:W-:Y:S01]  /*6f90*/  IADD3 R106, PT, PT, R106, R78, RZ ;  /* 0x0000004e6a6a7210 */ /* 0x000fe20007ffe0ff */
[----:B------:R-:W-:Y:S01]  /*6fa0*/  FFMA R20, R49, R66, R20 ;  /* 0x0000004231147223 */ /* 0x000fe20000000014 */
[----:B------:R-:W-:Y:S01]  /*6fb0*/  F2FP.F16.F32.PACK_AB R10, R13, R12 ;  /* 0x0000000c0d0a723e */ /* 0x000fe200000000ff */
[----:B------:R-:W-:Y:S01]  /*6fc0*/  HADD2.F32 R71, -RZ, R76.H1_H1 ;  /* 0x3000004cff477230 */ /* 0x000fe20000004100 */
[----:B------:R-:W-:Y:S01]  /*6fd0*/  F2FP.F16.F32.PACK_AB R11, R19, R14 ;  /* 0x0000000e130b723e */ /* 0x000fe200000000ff */
[----:B------:R-:W-:Y:S01]  /*6fe0*/  FMUL R24, R47, R28 ;  /* 0x0000001c2f187220 */ /* 0x000fe20000400000 */
[----:B------:R-:W-:Y:S01]  /*6ff0*/  FFMA R21, R49, R67, R21 ;  /* 0x0000004331157223 */ /* 0x000fe20000000015 */
[--C-:B------:R-:W-:Y:S02]  /*7000*/  HADD2.F32 R72, -RZ, R77.reuse.H0_H0 ;  /* 0x2000004dff487230 */ /* 0x100fe40000004100 */
[----:B------:R-:W-:Y:S01]  /*7010*/  FMUL R25, R47, R29 ;  /* 0x0000001d2f197220 */ /* 0x000fe20000400000 */
[----:B------:R1:W-:Y:S01]  /*7020*/  STS.128 [R106+0x10], R8 ;  /* 0x000010086a007388 */ /* 0x0003e20000000c00 */
[----:B------:R-:W-:Y:S01]  /*7030*/  FFMA R22, R49, R68, R22 ;  /* 0x0000004431167223 */ /* 0x000fe20000000016 */
[----:B------:R-:W-:Y:S02]  /*7040*/  HADD2.F32 R73, -RZ, R77.H1_H1 ;  /* 0x3000004dff497230 */ /* 0x000fe40000004100 */
[----:B------:R-:W-:Y:S01]  /*7050*/  FMUL R26, R47, R30 ;  /* 0x0000001e2f1a7220 */ /* 0x000fe20000400000 */
[----:B------:R-:W-:Y:S01]  /*7060*/  FFMA R27, R49, R69, R27 ;  /* 0x00000045311b7223 */ /* 0x000fe2000000001b */
        /* <DEDUP_REMOVED lines=10> */
[----:B------:R-:W-:Y:S01]  /*7110*/  F2FP.F16.F32.PACK_AB R17, R23, R18 ;  /* 0x000000121711723e */ /* 0x000fe200000000ff */
[----:B------:R-:W-:Y:S01]  /*7120*/  FFMA R31, R49, R73, R31 ;  /* 0x00000049311f7223 */ /* 0x000fe2000000001f */
[----:B------:R-:W-:Y:S01]  /*7130*/  FMUL R35, R47, R35 ;  /* 0x000000232f237220 */ /* 0x000fe20000400000 */
[----:B------:R-:W-:Y:S01]  /*7140*/  IADD3 R105, PT, PT, R105, R78, RZ ;  /* 0x0000004e69697210 */ /* 0x000fe20007ffe0ff */
[----:B------:R-:W-:Y:S01]  /*7150*/  FFMA R28, R49, R74, R28 ;  /* 0x0000004a311c7223 */ /* 0x000fe2000000001c */
[----:B------:R-:W-:Y:S01]  /*7160*/  F2FP.F16.F32.PACK_AB R18, R21, R20 ;  /* 0x000000141512723e */ /* 0x000fe200000000ff */
[----:B------:R-:W-:Y:S01]  /*7170*/  FFMA R29, R49, R75, R29 ;  /* 0x0000004b311d7223 */ /* 0x000fe2000000001d */
[----:B------:R-:W-:Y:S01]  /*7180*/  F2FP.F16.F32.PACK_AB R19, R27, R22 ;  /* 0x000000161b13723e */ /* 0x000fe200000000ff */
[C---:B------:R-:W-:Y:S01]  /*7190*/  FFMA R30, R49.reuse, R76, R30 ;  /* 0x0000004c311e7223 */ /* 0x040fe2000000001e */
[----:B------:R-:W-:Y:S01]  /*71a0*/  FFMA R35, R49, R77, R35 ;  /* 0x0000004d31237223 */ /* 0x000fe20000000023 */
[----:B------:R-:W-:Y:S02]  /*71b0*/  F2FP.F16.F32.PACK_AB R24, R25, R24 ;  /* 0x000000181918723e */ /* 0x000fe400000000ff */
[----:B------:R1:W-:Y:S01]  /*71c0*/  STS.128 [R105+0x20], R16 ;  /* 0x0000201069007388 */ /* 0x0003e20000000c00 */
[----:B------:R-:W-:Y:S02]  /*71d0*/  F2FP.F16.F32.PACK_AB R25, R31, R26 ;  /* 0x0000001a1f19723e */ /* 0x000fe400000000ff */
[----:B------:R-:W-:Y:S02]  /*71e0*/  F2FP.F16.F32.PACK_AB R26, R29, R28 ;  /* 0x0000001c1d1a723e */ /* 0x000fe400000000ff */
[----:B------:R-:W-:Y:S02]  /*71f0*/  F2FP.F16.F32.PACK_AB R27, R35, R30 ;  /* 0x0000001e231b723e */ /* 0x000fe400000000ff */
[----:B------:R-:W-:Y:S05]  /*7200*/  IADD3 R0, PT, PT, R98, R106, RZ ;  /* 0x0000006a62007210 */ /* 0x000fea0007ffe0ff */
        /* <DEDUP_REMOVED lines=9> */
[----:B------:R-:W-:Y:S02]  /*72a0*/  UIADD3 UR10, UP0, UPT, UR54, 0x680, URZ ;  /* 0x00000680360a7890 */ /* 0x000fe4000ff1e0ff */
[----:B------:R-:W-:Y:S02]  /*72b0*/  UIADD3 UR5, UPT, UPT, UR41, 0x20, URZ ;  /* 0x0000002029057890 */ /* 0x000fe4000fffe0ff */
[----:B------:R-:W-:Y:S02]  /*72c0*/  UIADD3 UR4, UPT, UPT, UR48, 0x200, UR8 ;  /* 0x0000020030047890 */ /* 0x000fe4000fffe008 */
[----:B------:R-:W-:Y:S01]  /*72d0*/  UIADD3.X UR11, UPT, UPT, URZ, UR55, URZ, UP0, !UPT ;  /* 0x00000037ff0b7290 */ /* 0x000fe200087fe4ff */
[----:B------:R-:W-:Y:S01]  /*72e0*/  UMOV UR6, UR42 ;  /* 0x0000002a00067c82 */ /* 0x000fe20008000000 */
[----:B------:R-:W-:Y:S07]  /*72f0*/  UMOV UR7, UR36 ;  /* 0x0000002400077c82 */ /* 0x000fee0008000000 */
[----:B------:R2:W-:Y:S02]  /*7300*/  UTMASTG.3D [UR4], [UR10] ;  /* 0x000000040a0073b5 */ /* 0x0005e40008010000 */
[----:B--2---:R0:W-:Y:S02]  /*7310*/  UTMACMDFLUSH ;  /* 0x00000000000079b7 */ /* 0x0041e40000000000 */
.L_x_110:
[----:B------:R-:W-:Y:S05]  /*7320*/  BSYNC.RECONVERGENT B0 ;  /* 0x0000000000007941 */ /* 0x000fea0003800200 */
.L_x_109:
[----:B------:R-:W-:Y:S01]  /*7330*/  UIADD3 UR43, UPT, UPT, UR43, 0x1, URZ ;  /* 0x000000012b2b7890 */ /* 0x000fe2000fffe0ff */
[----:B------:R-:W-:Y:S03]  /*7340*/  BSSY.RECONVERGENT B0, `(.L_x_111) ;  /* 0x0000008000007945 */ /* 0x000fe60003800200 */
[----:B------:R-:W-:Y:S04]  /*7350*/  UISETP.NE.AND UP0, UPT, UR43, 0x3, UPT ;  /* 0x000000032b00788c */ /* 0x000fe8000bf05270 */
[----:B------:R-:W-:Y:S02]  /*7360*/  UISETP.EQ.XOR UP1, UPT, UR40, 0x3, !UP0 ;  /* 0x000000032800788c */ /* 0x000fe4000c722a70 */
[----:B------:R-:W-:Y:S02]  /*7370*/  USEL UR56, UR43, URZ, UP0 ;  /* 0x000000ff2b387287 */ /* 0x000fe40008000000 */
[----:B------:R-:W-:Y:S04]  /*7380*/  USEL UR4, URZ, 0x1, !UP1 ;  /* 0x00000001ff047887 */ /* 0x000fe8000c800000 */
[----:B------:R-:W-:Y:S01]  /*7390*/  ULOP3.LUT UR51, UR51, UR4, URZ, 0x3c, !UPT ;  /* 0x0000000433337292 */ /* 0x000fe2000f8e3cff */
[----:B------:R-:W-:Y:S11]  /*73a0*/  @P0 BRA `(.L_x_112) ;  /* 0x0000000000040947 */ /* 0x000ff60003800000 */
[----:B------:R-:W-:Y:S04]  /*73b0*/  DEPBAR.LE SB0, 0x1 ;  /* 0x000080400000791a */ /* 0x000fe80000000000 */
.L_x_112:
[----:B------:R-:W-:Y:S05]  /*73c0*/  BSYNC.RECONVERGENT B0 ;  /* 0x0000000000007941 */ /* 0x000fea0003800200 */
.L_x_111:
[----:B------:R-:W-:Y:S01]  /*73d0*/  BAR.SYNC.DEFER_BLOCKING 0x1, 0x80 ;  /* 0x0042000000007b1d */ /* 0x000fe20000010000 */
[----:B------:R-:W-:Y:S01]  /*73e0*/  UISETP.NE.AND UP0, UPT, UR50, -0x2, UPT ;  /* 0xfffffffe3200788c */ /* 0x000fe2000bf05270 */
[----:B------:R-:W-:Y:S08]  /*73f0*/  IADD3 R45, PT, PT, R45, 0x1, RZ ;  /* 0x000000012d2d7810 */ /* 0x000ff00007ffe0ff */
[----:B------:R-:W-:Y:S05]  /*7400*/  BRA.U !UP0, `(.L_x_113) ;  /* 0x0000000108287547 */ /* 0x000fea000b800000 */
[----:B------:R-:W-:Y:S01]  /*7410*/  ISETP.NE.AND P0, PT, R104, RZ, PT ;  /* 0x000000ff6800720c */ /* 0x000fe20003f05270 */
[----:B------:R-:W-:Y:S01]  /*7420*/  IMAD.U32 R2, RZ, RZ, UR49 ;  /* 0x00000031ff027e24 */ /* 0x000fe2000f8e00ff */
[----:B------:R-:W-:Y:S01]  /*7430*/  UIADD3 UR49, UPT, UPT, UR49, 0x1, URZ ;  /* 0x0000000131317890 */ /* 0x000fe2000fffe0ff */
[----:B-1----:R-:W-:Y:S03]  /*7440*/  IMAD.U32 R0, RZ, RZ, UR37 ;  /* 0x00000025ff007e24 */ /* 0x002fe6000f8e00ff */
[----:B------:R-:W-:Y:S04]  /*7450*/  UISETP.NE.AND UP0, UPT, UR49, 0x3, UPT ;  /* 0x000000033100788c */ /* 0x000fe8000bf05270 */
[----:B------:R-:W-:Y:S03]  /*7460*/  USEL UR49, UR49, URZ, UP0 ;  /* 0x000000ff31317287 */ /* 0x000fe60008000000 */
[----:B------:R-:W-:Y:S05]  /*7470*/  @P0 LEA R2, R2, UR48, 0x3 ;  /* 0x0000003002020c11 */ /* 0x000fea000f8e18ff */
[----:B------:R-:W-:Y:S05]  /*7480*/  @P0 VIADD R2, R2, 0x98 ;  /* 0x0000009802020836 */ /* 0x000fea0000000000 */
[----:B------:R-:W-:Y:S04]  /*7490*/  @P0 PRMT R0, R0, 0x654, R2 ;  /* 0x0000065400000816 */ /* 0x000fe80000000002 */
[----:B------:R2:W-:Y:S03]  /*74a0*/  @P0 SYNCS.ARRIVE.TRANS64.RED.A1T0 RZ, [R0+URZ], RZ ;  /* 0x000000ff00ff09a7 */ /* 0x0005e600081004ff */
.L_x_113:
[----:B------:R-:W-:Y:S01]  /*74b0*/  ISETP.NE.AND P2, PT, R101, RZ, PT ;  /* 0x000000ff6500720c */ /* 0x000fe20003f45270 */
[----:B------:R-:W-:Y:S01]  /*74c0*/  UIADD3 UR50, UPT, UPT, UR50, 0x2, URZ ;  /* 0x0000000232327890 */ /* 0x000fe2000fffe0ff */
[----:B------:R-:W-:Y:S01]  /*74d0*/  ISETP.NE.AND P0, PT, R103, 0x2, PT ;  /* 0x000000026700780c */ /* 0x000fe20003f05270 */
[----:B------:R-:W-:Y:S01]  /*74e0*/  IMAD.IADD R14, R43, 0x1, R86 ;  /* 0x000000012b0e7824 */ /* 0x000fe200078e0256 */
[----:B------:R-:W-:Y:S01]  /*74f0*/  ISETP.NE.AND P1, PT, R45, 0x4, PT ;  /* 0x000000042d00780c */ /* 0x000fe20003f25270 */
[----:B------:R-:W-:Y:S01]  /*7500*/  IMAD.IADD R15, R44, 0x1, R87 ;  /* 0x000000012c0f7824 */ /* 0x000fe200078e0257 */
[----:B------:R-:W-:Y:S02]  /*7510*/  SEL R2, RZ, 0x1, P0 ;  /* 0x00000001ff027807 */ /* 0x000fe40000000000 */
[----:B-12---:R-:W-:Y:S02]  /*7520*/  SEL R0, RZ, 0x1, P1 ;  /* 0x00000001ff007807 */ /* 0x006fe40000800000 */
[----:B------:R-:W-:Y:S02]  /*7530*/  LOP3.LUT R96, R96, R2, RZ, 0x3c, !PT ;  /* 0x0000000260607212 */ /* 0x000fe400078e3cff */
[----:B------:R-:W-:Y:S02]  /*7540*/  LOP3.LUT R97, R97, R0, RZ, 0x3c, !PT ;  /* 0x0000000061617212 */ /* 0x000fe400078e3cff */
[----:B------:R-:W-:Y:S02]  /*7550*/  @P2 R2UR UR36, R95 ;  /* 0x000000005f2422ca */ /* 0x000fe400000e0000 */
[----:B------:R-:W-:Y:S02]  /*7560*/  SEL R103, R103, RZ, P0 ;  /* 0x000000ff67677207 */ /* 0x000fe40000000000 */
[----:B------:R-:W-:Y:S01]  /*7570*/  SEL R45, R45, RZ, P1 ;  /* 0x000000ff2d2d7207 */ /* 0x000fe20000800000 */
[----:B------:R-:W-:Y:S10]  /*7580*/  @P2 BRA `(.L_x_114) ;  /* 0xffffffd800042947 */ /* 0x000ff4000383ffff */
[----:B------:R-:W-:-:S09]  /*7590*/  UISETP.NE.AND UP0, UPT, UR53, URZ, UPT ;  /* 0x000000ff3500728c */ /* 0x000fd2000bf05270 */
[----:B------:R-:W-:Y:S05]  /*75a0*/  BRA.U !UP0, `(.L_x_115) ;  /* 0x0000000108487547 */ /* 0x000fea000b800000 */
[----:B------:R-:W1:Y:S02]  /*75b0*/  LDCU.64 UR4, c[0x0][0x890] ;  /* 0x00011200ff0477ac */ /* 0x000e640008000a00 */
[----:B-1----:R-:W-:-:S04]  /*75c0*/  UISETP.NE.U32.AND UP0, UPT, UR4, URZ, UPT ;  /* 0x000000ff0400728c */ /* 0x002fc8000bf05070 */
[----:B------:R-:W-:-:S09]  /*75d0*/  UISETP.NE.AND.EX UP0, UPT, UR5, URZ, UPT, UP0 ;  /* 0x000000ff0500728c */ /* 0x000fd2000bf05300 */
[----:B------:R-:W-:Y:S05]  /*75e0*/  BRA.U UP0, `(.L_x_116) ;  /* 0x00000001000c7547 */ /* 0x000fea000b800000 */
[----:B------:R-:W-:-:S13]  /*75f0*/  FSETP.NEU.AND P0, PT, R49, RZ, PT ;  /* 0x000000ff3100720b */ /* 0x000fda0003f0d000 */
[----:B------:R-:W-:Y:S05]  /*7600*/  @!P0 EXIT ;  /* 0x000000000000894d */ /* 0x000fea0003800000 */
[----:B------:R-:W-:Y:S05]  /*7610*/  BRA `(.L_x_115) ;  /* 0x00000000002c7947 */ /* 0x000fea0003800000 */
.L_x_116:
[----:B------:R-:W-:Y:S01]  /*7620*/  ISETP.NE.AND P0, PT, R102, RZ, PT ;  /* 0x000000ff6600720c */ /* 0x000fe20003f05270 */
[----:B------:R-:W-:-:S12]  /*7630*/  BSSY.RECONVERGENT B0, `(.L_x_115) ;  /* 0x0000009000007945 */ /* 0x000fd80003800200 */
[----:B------:R-:W-:Y:S05]  /*7640*/  @P0 BRA `(.L_x_117) ;  /* 0x0000000000140947 */ /* 0x000fea0003800000 */
[----:B------:R-:W1:Y:S02]  /*7650*/  LDCU.64 UR4, c[0x0][0x888] ;  /* 0x00011100ff0477ac */ /* 0x000e640008000a00 */
[----:B-1----:R-:W-:-:S04]  /*7660*/  ISETP.NE.U32.AND P0, PT, RZ, UR4, PT ;  /* 0x00000004ff007c0c */ /* 0x002fc8000bf05070 */
[----:B------:R-:W-:-:S13]  /*7670*/  ISETP.NE.AND.EX P0, PT, RZ, UR5, PT, P0 ;  /* 0x00000005ff007c0c */ /* 0x000fda000bf05300 */
[----:B------:R-:W-:Y:S05]  /*7680*/  @!P0 EXIT ;  /* 0x000000000000894d */ /* 0x000fea0003800000 */
[----:B------:R-:W-:Y:S05]  /*7690*/  BRA `(.L_x_118) ;  /* 0x0000000000087947 */ /* 0x000fea0003800000 */
.L_x_117:
[----:B------:R-:W-:-:S13]  /*76a0*/  FSETP.NEU.AND P0, PT, R49, RZ, PT ;  /* 0x000000ff3100720b */ /* 0x000fda0003f0d000 */
[----:B------:R-:W-:Y:S05]  /*76b0*/  @!P0 EXIT ;  /* 0x000000000000894d */ /* 0x000fea0003800000 */
.L_x_118:
[----:B------:R-:W-:Y:S05]  /*76c0*/  BSYNC.RECONVERGENT B0 ;  /* 0x0000000000007941 */ /* 0x000fea0003800200 */
.L_x_115:
[----:B------:R-:W-:Y:S01]  /*76d0*/  ULEA UR4, UR49, UR48, 0x3 ;  /* 0x0000003031047291 */ /* 0x000fe2000f8e18ff */
[----:B------:R-:W-:-:S04]  /*76e0*/  DEPBAR.LE SB0, 0x0 ;  /* 0x000080000000791a */ /* 0x000fc80000000000 */
[----:B------:R-:W-:-:S04]  /*76f0*/  UIADD3 UR4, UPT, UPT, UR4, 0x98, URZ ;  /* 0x0000009804047890 */ /* 0x000fc8000fffe0ff */
[----:B------:R-:W-:-:S09]  /*7700*/  UPRMT UR4, UR37, 0x654, UR4 ;  /* 0x0000065425047896 */ /* 0x000fd20008000004 */
[----:B------:R-:W-:Y:S01]  /*7710*/  SYNCS.ARRIVE.TRANS64.RED.A1T0 RZ, [UR4], RZ ;  /* 0x000000ffffff79a7 */ /* 0x000fe20008100404 */
[----:B------:R-:W-:Y:S05]  /*7720*/  EXIT ;  /* 0x000000000000794d */ /* 0x000fea0003800000 */
.L_x_19:
[----:B--2---:R2:W1:Y:S02]  /*7730*/  SYNCS.PHASECHK.TRANS64.TRYWAIT P0, [R2+URZ+0x130], R3 ;  /* 0x00013003020075a7 */ /* 0x00446400080011ff */
[----:B-1----:R-:W-:Y:S05]  /*7740*/  @!P0 NANOSLEEP.SYNCS 0x989680 ;  /* 0x009896800000895d */ /* 0x002fea0003900000 */
[----:B------:R-:W1:Y:S02]  /*7750*/  @!P0 SYNCS.PHASECHK.TRANS64 P0, [R2+URZ+0x130], R3 ;  /* 0x00013003020085a7 */ /* 0x000e6400080010ff */
[----:B-1----:R-:W-:Y:S05]  /*7760*/  @!P0 BRA `(.L_x_19) ;  /* 0xfffffffc00f08947 */ /* 0x002fea000383ffff */
[----:B------:R-:W-:Y:S05]  /*7770*/  BRA `(.L_x_119) ;  /* 0xffffff9c00b07947 */ /* 0x000fea000383ffff */
.L_x_22:
[----:B-1----:R-:W-:-:S07]  /*7780*/  MOV R2, UR33 ;  /* 0x0000002100027c02 */ /* 0x002fce0008000f00 */
.L_x_120:
[----:B-1----:R1:W2:Y:S02]  /*7790*/  SYNCS.PHASECHK.TRANS64.TRYWAIT P0, [R2+URZ+0x40], R4 ;  /* 0x00004004020075a7 */ /* 0x0022a400080011ff */
[----:B--2---:R-:W-:Y:S05]  /*77a0*/  @!P0 NANOSLEEP.SYNCS 0x989680 ;  /* 0x009896800000895d */ /* 0x004fea0003900000 */
[----:B------:R-:W2:Y:S02]  /*77b0*/  @!P0 SYNCS.PHASECHK.TRANS64 P0, [R2+URZ+0x40], R4 ;  /* 0x00004004020085a7 */ /* 0x000ea400080010ff */
[----:B--2---:R-:W-:Y:S05]  /*77c0*/  @!P0 BRA `(.L_x_120) ;  /* 0xfffffffc00f08947 */ /* 0x004fea000383ffff */
[----:B------:R-:W-:Y:S05]  /*77d0*/  BRA `(.L_x_21) ;  /* 0xffffffa000007947 */ /* 0x000fea000383ffff */
.L_x_28:
[----:B-1----:R-:W-:-:S07]  /*77e0*/  MOV R2, UR17 ;  /* 0x0000001100027c02 */ /* 0x002fce0008000f00 */
.L_x_121:
[----:B-1----:R1:W2:Y:S02]  /*77f0*/  SYNCS.PHASECHK.TRANS64.TRYWAIT P0, [R2+URZ+0x40], R4 ;  /* 0x00004004020075a7 */ /* 0x0022a400080011ff */
[----:B--2---:R-:W-:Y:S05]  /*7800*/  @!P0 NANOSLEEP.SYNCS 0x989680 ;  /* 0x009896800000895d */ /* 0x004fea0003900000 */
[----:B------:R-:W2:Y:S02]  /*7810*/  @!P0 SYNCS.PHASECHK.TRANS64 P0, [R2+URZ+0x40], R4 ;  /* 0x00004004020085a7 */ /* 0x000ea400080010ff */
[----:B--2---:R-:W-:Y:S05]  /*7820*/  @!P0 BRA `(.L_x_121) ;  /* 0xfffffffc00f08947 */ /* 0x004fea000383ffff */
[----:B------:R-:W-:Y:S05]  /*7830*/  BRA `(.L_x_27) ;  /* 0xffffffa000a87947 */ /* 0x000fea000383ffff */
.L_x_32:
[----:B-1----:R1:W2:Y:S02]  /*7840*/  SYNCS.PHASECHK.TRANS64.TRYWAIT P0, [R2+URZ+0xc0], R3 ;  /* 0x0000c003020075a7 */ /* 0x0022a400080011ff */
[----:B--2---:R-:W-:Y:S05]  /*7850*/  @!P0 NANOSLEEP.SYNCS 0x989680 ;  /* 0x009896800000895d */ /* 0x004fea0003900000 */
[----:B------:R-:W2:Y:S02]  /*7860*/  @!P0 SYNCS.PHASECHK.TRANS64 P0, [R2+URZ+0xc0], R3 ;  /* 0x0000c003020085a7 */ /* 0x000ea400080010ff */
[----:B--2---:R-:W-:Y:S05]  /*7870*/  @!P0 BRA `(.L_x_32) ;  /* 0xfffffffc00f08947 */ /* 0x004fea000383ffff */
[----:B------:R-:W-:Y:S05]  /*7880*/  BRA `(.L_x_122) ;  /* 0xffffffa400387947 */ /* 0x000fea000383ffff */
.L_x_36:
[----:B----4-:R-:W-:-:S07]  /*7890*/  MOV R0, UR5 ;  /* 0x0000000500007c02 */ /* 0x010fce0008000f00 */
.L_x_123:
[----:B-1----:R1:W2:Y:S02]  /*78a0*/  SYNCS.PHASECHK.TRANS64.TRYWAIT P0, [R0+URZ], R2 ;  /* 0x00000002000075a7 */ /* 0x0022a400080011ff */
[----:B--2---:R-:W-:Y:S05]  /*78b0*/  @!P0 NANOSLEEP.SYNCS 0x989680 ;  /* 0x009896800000895d */ /* 0x004fea0003900000 */
[----:B------:R-:W2:Y:S02]  /*78c0*/  @!P0 SYNCS.PHASECHK.TRANS64 P0, [R0+URZ], R2 ;  /* 0x00000002000085a7 */ /* 0x000ea400080010ff */
[----:B--2---:R-:W-:Y:S05]  /*78d0*/  @!P0 BRA `(.L_x_123) ;  /* 0xfffffffc00f08947 */ /* 0x004fea000383ffff */
[----:B------:R-:W-:Y:S05]  /*78e0*/  BRA `(.L_x_124) ;  /* 0xffffffa800a87947 */ /* 0x000fea000383ffff */
.L_x_37:
[----:B----4-:R-:W-:-:S07]  /*78f0*/  MOV R0, UR5 ;  /* 0x0000000500007c02 */ /* 0x010fce0008000f00 */
.L_x_125:
[----:B-1----:R1:W2:Y:S02]  /*7900*/  SYNCS.PHASECHK.TRANS64.TRYWAIT P0, [R0+URZ], R3 ;  /* 0x00000003000075a7 */ /* 0x0022a400080011ff */
[----:B--2---:R-:W-:Y:S05]  /*7910*/  @!P0 NANOSLEEP.SYNCS 0x989680 ;  /* 0x009896800000895d */ /* 0x004fea0003900000 */
[----:B------:R-:W2:Y:S02]  /*7920*/  @!P0 SYNCS.PHASECHK.TRANS64 P0, [R0+URZ], R3 ;  /* 0x00000003000085a7 */ /* 0x000ea400080010ff */
[----:B--2---:R-:W-:Y:S05]  /*7930*/  @!P0 BRA `(.L_x_125) ;  /* 0xfffffffc00f08947 */ /* 0x004fea000383ffff */
[----:B------:R-:W-:Y:S05]  /*7940*/  BRA `(.L_x_126) ;  /* 0xffffffa800b47947 */ /* 0x000fea000383ffff */
.L_x_38:
[----:B----4-:R-:W-:-:S07]  /*7950*/  MOV R0, UR5 ;  /* 0x0000000500007c02 */ /* 0x010fce0008000f00 */
.L_x_127:
[----:B-1----:R1:W2:Y:S02]  /*7960*/  SYNCS.PHASECHK.TRANS64.TRYWAIT P0, [R0+URZ], R3 ;  /* 0x00000003000075a7 */ /* 0x0022a400080011ff */
[----:B--2---:R-:W-:Y:S05]  /*7970*/  @!P0 NANOSLEEP.SYNCS 0x989680 ;  /* 0x009896800000895d */ /* 0x004fea0003900000 */
[----:B------:R-:W2:Y:S02]  /*7980*/  @!P0 SYNCS.PHASECHK.TRANS64 P0, [R0+URZ], R3 ;  /* 0x00000003000085a7 */ /* 0x000ea400080010ff */
[----:B--2---:R-:W-:Y:S05]  /*7990*/  @!P0 BRA `(.L_x_127) ;  /* 0xfffffffc00f08947 */ /* 0x004fea000383ffff */
[----:B------:R-:W-:Y:S05]  /*79a0*/  BRA `(.L_x_128) ;  /* 0xffffffa800c07947 */ /* 0x000fea000383ffff */
.L_x_39:
[----:B----4-:R-:W-:-:S07]  /*79b0*/  MOV R0, UR5 ;  /* 0x0000000500007c02 */ /* 0x010fce0008000f00 */
.L_x_129:
[----:B-1----:R1:W2:Y:S02]  /*79c0*/  SYNCS.PHASECHK.TRANS64.TRYWAIT P0, [R0+URZ], R3 ;  /* 0x00000003000075a7 */ /* 0x0022a400080011ff */
[----:B--2---:R-:W-:Y:S05]  /*79d0*/  @!P0 NANOSLEEP.SYNCS 0x989680 ;  /* 0x009896800000895d */ /* 0x004fea0003900000 */
[----:B------:R-:W2:Y:S02]  /*79e0*/  @!P0 SYNCS.PHASECHK.TRANS64 P0, [R0+URZ], R3 ;  /* 0x00000003000085a7 */ /* 0x000ea400080010ff */
[----:B--2---:R-:W-:Y:S05]  /*79f0*/  @!P0 BRA `(.L_x_129) ;  /* 0xfffffffc00f08947 */ /* 0x004fea000383ffff */
[----:B------:R-:W-:Y:S05]  /*7a00*/  BRA `(.L_x_130) ;  /* 0xffffffa800cc7947 */ /* 0x000fea000383ffff */
.L_x_40:
[----:B----4-:R-:W-:-:S07]  /*7a10*/  MOV R0, UR5 ;  /* 0x0000000500007c02 */ /* 0x010fce0008000f00 */
.L_x_131:
[----:B-1----:R1:W2:Y:S02]  /*7a20*/  SYNCS.PHASECHK.TRANS64.TRYWAIT P0, [R0+URZ], R3 ;  /* 0x00000003000075a7 */ /* 0x0022a400080011ff */
[----:B--2---:R-:W-:Y:S05]  /*7a30*/  @!P0 NANOSLEEP.SYNCS 0x989680 ;  /* 0x009896800000895d */ /* 0x004fea0003900000 */
[----:B------:R-:W2:Y:S02]  /*7a40*/  @!P0 SYNCS.PHASECHK.TRANS64 P0, [R0+URZ], R3 ;  /* 0x00000003000085a7 */ /* 0x000ea400080010ff */
[----:B--2---:R-:W-:Y:S05]  /*7a50*/  @!P0 BRA `(.L_x_131) ;  /* 0xfffffffc00f08947 */ /* 0x004fea000383ffff */
[----:B------:R-:W-:Y:S05]  /*7a60*/  BRA `(.L_x_132) ;  /* 0xffffffa800d87947 */ /* 0x000fea000383ffff */
.L_x_41:
[----:B----4-:R-:W-:-:S07]  /*7a70*/  MOV R0, UR5 ;  /* 0x0000000500007c02 */ /* 0x010fce0008000f00 */
.L_x_133:
[----:B-1----:R1:W2:Y:S02]  /*7a80*/  SYNCS.PHASECHK.TRANS64.TRYWAIT P0, [R0+URZ], R3 ;  /* 0x00000003000075a7 */ /* 0x0022a400080011ff */
[----:B--2---:R-:W-:Y:S05]  /*7a90*/  @!P0 NANOSLEEP.SYNCS 0x989680 ;  /* 0x009896800000895d */ /* 0x004fea0003900000 */
[----:B------:R-:W2:Y:S02]  /*7aa0*/  @!P0 SYNCS.PHASECHK.TRANS64 P0, [R0+URZ], R3 ;  /* 0x00000003000085a7 */ /* 0x000ea400080010ff */
[----:B--2---:R-:W-:Y:S05]  /*7ab0*/  @!P0 BRA `(.L_x_133) ;  /* 0xfffffffc00f08947 */ /* 0x004fea000383ffff */
[----:B------:R-:W-:Y:S05]  /*7ac0*/  BRA `(.L_x_134) ;  /* 0xffffffa800e47947 */ /* 0x000fea000383ffff */
.L_x_42:
[----:B----4-:R-:W-:-:S07]  /*7ad0*/  MOV R0, UR5 ;  /* 0x0000000500007c02 */ /* 0x010fce0008000f00 */
.L_x_135:
[----:B-1----:R1:W2:Y:S02]  /*7ae0*/  SYNCS.PHASECHK.TRANS64.TRYWAIT P0, [R0+URZ], R3 ;  /* 0x00000003000075a7 */ /* 0x0022a400080011ff */
[----:B--2---:R-:W-:Y:S05]  /*7af0*/  @!P0 NANOSLEEP.SYNCS 0x989680 ;  /* 0x009896800000895d */ /* 0x004fea0003900000 */
[----:B------:R-:W2:Y:S02]  /*7b00*/  @!P0 SYNCS.PHASECHK.TRANS64 P0, [R0+URZ], R3 ;  /* 0x00000003000085a7 */ /* 0x000ea400080010ff */
[----:B--2---:R-:W-:Y:S05]  /*7b10*/  @!P0 BRA `(.L_x_135) ;  /* 0xfffffffc00f08947 */ /* 0x004fea000383ffff */
[----:B------:R-:W-:Y:S05]  /*7b20*/  BRA `(.L_x_136) ;  /* 0xffffffa800f07947 */ /* 0x000fea000383ffff */
.L_x_45:
[----:B-1----:R1:W2:Y:S02]  /*7b30*/  SYNCS.PHASECHK.TRANS64.TRYWAIT P0, [R0+URZ+0x120], R4 ;  /* 0x00012004000075a7 */ /* 0x0022a400080011ff */
[----:B--2---:R-:W-:Y:S05]  /*7b40*/  @!P0 NANOSLEEP.SYNCS 0x989680 ;  /* 0x009896800000895d */ /* 0x004fea0003900000 */
[----:B------:R-:W2:Y:S02]  /*7b50*/  @!P0 SYNCS.PHASECHK.TRANS64 P0, [R0+URZ+0x120], R4 ;  /* 0x00012004000085a7 */ /* 0x000ea400080010ff */
[----:B--2---:R-:W-:Y:S05]  /*7b60*/  @!P0 BRA `(.L_x_45) ;  /* 0xfffffffc00f08947 */ /* 0x004fea000383ffff */
[----:B------:R-:W-:Y:S05]  /*7b70*/  BRA `(.L_x_137) ;  /* 0xffffffac004c7947 */ /* 0x000fea000383ffff */
.L_x_46:
[----:B------:R-:W-:-:S07]  /*7b80*/  MOV R0, UR5 ;  /* 0x0000000500007c02 */ /* 0x000fce0008000f00 */
.L_x_138:
[----:B-1----:R1:W2:Y:S02]  /*7b90*/  SYNCS.PHASECHK.TRANS64.TRYWAIT P0, [R0+URZ+0xd0], R5 ;  /* 0x0000d005000075a7 */ /* 0x0022a400080011ff */
[----:B--2---:R-:W-:Y:S05]  /*7ba0*/  @!P0 NANOSLEEP.SYNCS 0x989680 ;  /* 0x009896800000895d */ /* 0x004fea0003900000 */
[----:B------:R-:W2:Y:S02]  /*7bb0*/  @!P0 SYNCS.PHASECHK.TRANS64 P0, [R0+URZ+0xd0], R5 ;  /* 0x0000d005000085a7 */ /* 0x000ea400080010ff */
[----:B--2---:R-:W-:Y:S05]  /*7bc0*/  @!P0 BRA `(.L_x_138) ;  /* 0xfffffffc00f08947 */ /* 0x004fea000383ffff */
[----:B------:R-:W-:Y:S05]  /*7bd0*/  BRA `(.L_x_139) ;  /* 0xffffffac005c7947 */ /* 0x000fea000383ffff */
.L_x_47:
[----:B-1----:R1:W2:Y:S02]  /*7be0*/  SYNCS.PHASECHK.TRANS64.TRYWAIT P1, [R0+URZ+0xc0], R4 ;  /* 0x0000c004000075a7 */ /* 0x0022a400080211ff */
[----:B--2---:R-:W-:Y:S05]  /*7bf0*/  @!P1 NANOSLEEP.SYNCS 0x989680 ;  /* 0x009896800000995d */ /* 0x004fea0003900000 */
[----:B------:R-:W2:Y:S02]  /*7c00*/  @!P1 SYNCS.PHASECHK.TRANS64 P1, [R0+URZ+0xc0], R4 ;  /* 0x0000c004000095a7 */ /* 0x000ea400080210ff */
[----:B--2---:R-:W-:Y:S05]  /*7c10*/  @!P1 BRA `(.L_x_47) ;  /* 0xfffffffc00f09947 */ /* 0x004fea000383ffff */
[----:B------:R-:W-:Y:S05]  /*7c20*/  BRA `(.L_x_140) ;  /* 0xffffffac008c7947 */ /* 0x000fea000383ffff */
.L_x_50:
[----:B------:R-:W-:-:S07]  /*7c30*/  MOV R0, UR5 ;  /* 0x0000000500007c02 */ /* 0x000fce0008000f00 */
.L_x_141:
[----:B-1----:R1:W2:Y:S02]  /*7c40*/  SYNCS.PHASECHK.TRANS64.TRYWAIT P0, [R0+URZ+0xd0], R2 ;  /* 0x0000d002000075a7 */ /* 0x0022a400080011ff */
[----:B--2---:R-:W-:Y:S05]  /*7c50*/  @!P0 NANOSLEEP.SYNCS 0x989680 ;  /* 0x009896800000895d */ /* 0x004fea0003900000 */
[----:B------:R-:W2:Y:S02]  /*7c60*/  @!P0 SYNCS.PHASECHK.TRANS64 P0, [R0+URZ+0xd0], R2 ;  /* 0x0000d002000085a7 */ /* 0x000ea400080010ff */
[----:B--2---:R-:W-:Y:S05]  /*7c70*/  @!P0 BRA `(.L_x_141) ;  /* 0xfffffffc00f08947 */ /* 0x004fea000383ffff */
[----:B------:R-:W-:Y:S05]  /*7c80*/  BRA `(.L_x_49) ;  /* 0xffffffac00e07947 */ /* 0x000fea000383ffff */
.L_x_57:
[----:B-1----:R1:W2:Y:S02]  /*7c90*/  SYNCS.PHASECHK.TRANS64.TRYWAIT P1, [R0+URZ+0xc0], R2 ;  /* 0x0000c002000075a7 */ /* 0x0022a400080211ff */
[----:B--2---:R-:W-:Y:S05]  /*7ca0*/  @!P1 NANOSLEEP.SYNCS 0x989680 ;  /* 0x009896800000995d */ /* 0x004fea0003900000 */
[----:B------:R-:W2:Y:S02]  /*7cb0*/  @!P1 SYNCS.PHASECHK.TRANS64 P1, [R0+URZ+0xc0], R2 ;  /* 0x0000c002000095a7 */ /* 0x000ea400080210ff */
[----:B--2---:R-:W-:Y:S05]  /*7cc0*/  @!P1 BRA `(.L_x_57) ;  /* 0xfffffffc00f09947 */ /* 0x004fea000383ffff */
[----:B------:R-:W-:Y:S05]  /*7cd0*/  BRA `(.L_x_142) ;  /* 0xffffffb400507947 */ /* 0x000fea000383ffff */
.L_x_58:
[----:B------:R-:W-:-:S07]  /*7ce0*/  MOV R2, UR7 ;  /* 0x0000000700027c02 */ /* 0x000fce0008000f00 */
.L_x_143:
[----:B-1----:R1:W2:Y:S02]  /*7cf0*/  SYNCS.PHASECHK.TRANS64.TRYWAIT P0, [R2+URZ+0x100], R0 ;  /* 0x00010000020075a7 */ /* 0x0022a400080011ff */
[----:B--2---:R-:W-:Y:S05]  /*7d00*/  @!P0 NANOSLEEP.SYNCS 0x989680 ;  /* 0x009896800000895d */ /* 0x004fea0003900000 */
[----:B------:R-:W2:Y:S02]  /*7d10*/  @!P0 SYNCS.PHASECHK.TRANS64 P0, [R2+URZ+0x100], R0 ;  /* 0x00010000020085a7 */ /* 0x000ea400080010ff */
[----:B--2---:R-:W-:Y:S05]  /*7d20*/  @!P0 BRA `(.L_x_143) ;  /* 0xfffffffc00f08947 */ /* 0x004fea000383ffff */
[----:B------:R-:W-:Y:S05]  /*7d30*/  BRA `(.L_x_144) ;  /* 0xffffffb400887947 */ /* 0x000fea000383ffff */
.L_x_61:
[----:B------:R-:W-:Y:S07]  /*7d40*/  MOV R0, UR6 ;  /* 0x0000000600007c02 */ /* 0x000fee0008000f00 */
.L_x_145:
[----:B-1----:R1:W2:Y:S02]  /*7d50*/  SYNCS.PHASECHK.TRANS64.TRYWAIT P0, [R0+URZ], R2 ;  /* 0x00000002000075a7 */ /* 0x0022a400080011ff */
[----:B--2---:R-:W-:Y:S05]  /*7d60*/  @!P0 NANOSLEEP.SYNCS 0x989680 ;  /* 0x009896800000895d */ /* 0x004fea0003900000 */
[----:B------:R-:W2:Y:S02]  /*7d70*/  @!P0 SYNCS.PHASECHK.TRANS64 P0, [R0+URZ], R2 ;  /* 0x00000002000085a7 */ /* 0x000ea400080010ff */
[----:B--2---:R-:W-:Y:S05]  /*7d80*/  @!P0 BRA `(.L_x_145) ;  /* 0xfffffffc00f08947 */ /* 0x004fea000383ffff */
[----:B------:R-:W-:Y:S05]  /*7d90*/  BRA `(.L_x_60) ;  /* 0xffffffb400a47947 */ /* 0x000fea000383ffff */
.L_x_64:
[----:B------:R-:W-:-:S07]  /*7da0*/  MOV R0, UR6 ;  /* 0x0000000600007c02 */ /* 0x000fce0008000f00 */
.L_x_146:
[----:B--2---:R2:W4:Y:S02]  /*7db0*/  SYNCS.PHASECHK.TRANS64.TRYWAIT P0, [R0+URZ], R2 ;  /* 0x00000002000075a7 */ /* 0x00452400080011ff */
[----:B----4-:R-:W-:Y:S05]  /*7dc0*/  @!P0 NANOSLEEP.SYNCS 0x989680 ;  /* 0x009896800000895d */ /* 0x010fea0003900000 */
[----:B------:R-:W4:Y:S02]  /*7dd0*/  @!P0 SYNCS.PHASECHK.TRANS64 P0, [R0+URZ], R2 ;  /* 0x00000002000085a7 */ /* 0x000f2400080010ff */
[----:B----4-:R-:W-:Y:S05]  /*7de0*/  @!P0 BRA `(.L_x_146) ;  /* 0xfffffffc00f08947 */ /* 0x010fea000383ffff */
[----:B------:R-:W-:Y:S05]  /*7df0*/  BRA `(.L_x_147) ;  /* 0xffffffb800807947 */ /* 0x000fea000383ffff */
.L_x_65:
[----:B------:R-:W-:-:S07]  /*7e00*/  MOV R0, UR6 ;  /* 0x0000000600007c02 */ /* 0x000fce0008000f00 */
.L_x_148:
[----:B-1----:R1:W2:Y:S02]  /*7e10*/  SYNCS.PHASECHK.TRANS64.TRYWAIT P0, [R0+URZ], R3 ;  /* 0x00000003000075a7 */ /* 0x0022a400080011ff */
[----:B--2---:R-:W-:Y:S05]  /*7e20*/  @!P0 NANOSLEEP.SYNCS 0x989680 ;  /* 0x009896800000895d */ /* 0x004fea0003900000 */
[----:B------:R-:W2:Y:S02]  /*7e30*/  @!P0 SYNCS.PHASECHK.TRANS64 P0, [R0+URZ], R3 ;  /* 0x00000003000085a7 */ /* 0x000ea400080010ff */
[----:B--2---:R-:W-:Y:S05]  /*7e40*/  @!P0 BRA `(.L_x_148) ;  /* 0xfffffffc00f08947 */ /* 0x004fea000383ffff */
[----:B------:R-:W-:Y:S05]  /*7e50*/  BRA `(.L_x_149) ;  /* 0xffffffb8008c7947 */ /* 0x000fea000383ffff */
.L_x_66:
[----:B------:R-:W-:-:S07]  /*7e60*/  MOV R0, UR6 ;  /* 0x0000000600007c02 */ /* 0x000fce0008000f00 */
.L_x_150:
[----:B-1----:R1:W2:Y:S02]  /*7e70*/  SYNCS.PHASECHK.TRANS64.TRYWAIT P0, [R0+URZ], R3 ;  /* 0x00000003000075a7 */ /* 0x0022a400080011ff */
[----:B--2---:R-:W-:Y:S05]  /*7e80*/  @!P0 NANOSLEEP.SYNCS 0x989680 ;  /* 0x009896800000895d */ /* 0x004fea0003900000 */
[----:B------:R-:W2:Y:S02]  /*7e90*/  @!P0 SYNCS.PHASECHK.TRANS64 P0, [R0+URZ], R3 ;  /* 0x00000003000085a7 */ /* 0x000ea400080010ff */
[----:B--2---:R-:W-:Y:S05]  /*7ea0*/  @!P0 BRA `(.L_x_150) ;  /* 0xfffffffc00f08947 */ /* 0x004fea000383ffff */
[----:B------:R-:W-:Y:S05]  /*7eb0*/  BRA `(.L_x_151) ;  /* 0xffffffb800987947 */ /* 0x000fea000383ffff */
.L_x_67:
[----:B-1----:R-:W-:-:S07]  /*7ec0*/  MOV R0, UR7 ;  /* 0x0000000700007c02 */ /* 0x002fce0008000f00 */
.L_x_152:
[----:B-1----:R1:W2:Y:S02]  /*7ed0*/  SYNCS.PHASECHK.TRANS64.TRYWAIT P0, [R0+URZ], R2 ;  /* 0x00000002000075a7 */ /* 0x0022a400080011ff */
[----:B--2---:R-:W-:Y:S05]  /*7ee0*/  @!P0 NANOSLEEP.SYNCS 0x989680 ;  /* 0x009896800000895d */ /* 0x004fea0003900000 */
[----:B------:R-:W2:Y:S02]  /*7ef0*/  @!P0 SYNCS.PHASECHK.TRANS64 P0, [R0+URZ], R2 ;  /* 0x00000002000085a7 */ /* 0x000ea400080010ff */
[----:B--2---:R-:W-:Y:S05]  /*7f00*/  @!P0 BRA `(.L_x_152) ;  /* 0xfffffffc00f08947 */ /* 0x004fea000383ffff */
[----:B------:R-:W-:Y:S05]  /*7f10*/  BRA `(.L_x_153) ;  /* 0xffffffb800a47947 */ /* 0x000fea000383ffff */
.L_x_72:
[----:B--2---:R2:W3:Y:S02]  /*7f20*/  SYNCS.PHASECHK.TRANS64.TRYWAIT P0, [R0+URZ+0xc0], R2 ;  /* 0x0000c002000075a7 */ /* 0x0044e400080011ff */
[----:B---3--:R-:W-:Y:S05]  /*7f30*/  @!P0 NANOSLEEP.SYNCS 0x989680 ;  /* 0x009896800000895d */ /* 0x008fea0003900000 */
[----:B------:R-:W3:Y:S02]  /*7f40*/  @!P0 SYNCS.PHASECHK.TRANS64 P0, [R0+URZ+0xc0], R2 ;  /* 0x0000c002000085a7 */ /* 0x000ee400080010ff */
[----:B---3--:R-:W-:Y:S05]  /*7f50*/  @!P0 BRA `(.L_x_72) ;  /* 0xfffffffc00f08947 */ /* 0x008fea000383ffff */
[----:B------:R-:W-:Y:S05]  /*7f60*/  BRA `(.L_x_154) ;  /* 0xffffffbc00a07947 */ /* 0x000fea000383ffff */
.L_x_75:
[----:B------:R-:W-:Y:S07]  /*7f70*/  MOV R0, UR7 ;  /* 0x0000000700007c02 */ /* 0x000fee0008000f00 */
.L_x_155:
[----:B--2---:R2:W3:Y:S02]  /*7f80*/  SYNCS.PHASECHK.TRANS64.TRYWAIT P0, [R0+URZ+0xb8], R2 ;  /* 0x0000b802000075a7 */ /* 0x0044e400080011ff */
[----:B---3--:R-:W-:Y:S05]  /*7f90*/  @!P0 NANOSLEEP.SYNCS 0x989680 ;  /* 0x009896800000895d */ /* 0x008fea0003900000 */
[----:B------:R-:W3:Y:S02]  /*7fa0*/  @!P0 SYNCS.PHASECHK.TRANS64 P0, [R0+URZ+0xb8], R2 ;  /* 0x0000b802000085a7 */ /* 0x000ee400080010ff */
[----:B---3--:R-:W-:Y:S05]  /*7fb0*/  @!P0 BRA `(.L_x_155) ;  /* 0xfffffffc00f08947 */ /* 0x008fea000383ffff */
[----:B------:R-:W-:Y:S05]  /*7fc0*/  BRA `(.L_x_74) ;  /* 0xffffffc000807947 */ /* 0x000fea000383ffff */
.L_x_78:
[----:B------:R-:W-:Y:S07]  /*7fd0*/  MOV R0, UR15 ;  /* 0x0000000f00007c02 */ /* 0x000fee0008000f00 */
.L_x_156:
[----:B-1----:R1:W2:Y:S02]  /*7fe0*/  SYNCS.PHASECHK.TRANS64.TRYWAIT P0, [R0+URZ+0x98], R9 ;  /* 0x00009809000075a7 */ /* 0x0022a400080011ff */
[----:B--2---:R-:W-:Y:S05]  /*7ff0*/  @!P0 NANOSLEEP.SYNCS 0x989680 ;  /* 0x009896800000895d */ /* 0x004fea0003900000 */
[----:B------:R-:W2:Y:S02]  /*8000*/  @!P0 SYNCS.PHASECHK.TRANS64 P0, [R0+URZ+0x98], R9 ;  /* 0x00009809000085a7 */ /* 0x000ea400080010ff */
[----:B--2---:R-:W-:Y:S05]  /*8010*/  @!P0 BRA `(.L_x_156) ;  /* 0xfffffffc00f08947 */ /* 0x004fea000383ffff */
[----:B------:R-:W-:Y:S05]  /*8020*/  BRA `(.L_x_157) ;  /* 0xffffffc000f87947 */ /* 0x000fea000383ffff */
.L_x_79:
[----:B------:R-:W-:Y:S07]  /*8030*/  MOV R0, UR13 ;  /* 0x0000000d00007c02 */ /* 0x000fee0008000f00 */
.L_x_158:
[----:B-1----:R1:W2:Y:S02]  /*8040*/  SYNCS.PHASECHK.TRANS64.TRYWAIT P0, [R0+URZ+0x98], R14 ;  /* 0x0000980e000075a7 */ /* 0x0022a400080011ff */
[----:B--2---:R-:W-:Y:S05]  /*8050*/  @!P0 NANOSLEEP.SYNCS 0x989680 ;  /* 0x009896800000895d */ /* 0x004fea0003900000 */
[----:B------:R-:W2:Y:S02]  /*8060*/  @!P0 SYNCS.PHASECHK.TRANS64 P0, [R0+URZ+0x98], R14 ;  /* 0x0000980e000085a7 */ /* 0x000ea400080010ff */
[----:B--2---:R-:W-:Y:S05]  /*8070*/  @!P0 BRA `(.L_x_158) ;  /* 0xfffffffc00f08947 */ /* 0x004fea000383ffff */
[----:B------:R-:W-:Y:S05]  /*8080*/  BRA `(.L_x_159) ;  /* 0xffffffc400987947 */ /* 0x000fea000383ffff */
.L_x_81:
[----:B------:R-:W-:-:S07]  /*8090*/  MOV R0, UR4 ;  /* 0x0000000400007c02 */ /* 0x000fce0008000f00 */
.L_x_160:
[----:B-1----:R1:W3:Y:S02]  /*80a0*/  SYNCS.PHASECHK.TRANS64.TRYWAIT P0, [R0+URZ], R2 ;  /* 0x00000002000075a7 */ /* 0x0022e400080011ff */
[----:B---3--:R-:W-:Y:S05]  /*80b0*/  @!P0 NANOSLEEP.SYNCS 0x989680 ;  /* 0x009896800000895d */ /* 0x008fea0003900000 */
[----:B------:R-:W3:Y:S02]  /*80c0*/  @!P0 SYNCS.PHASECHK.TRANS64 P0, [R0+URZ], R2 ;  /* 0x00000002000085a7 */ /* 0x000ee400080010ff */
[----:B---3--:R-:W-:Y:S05]  /*80d0*/  @!P0 BRA `(.L_x_160) ;  /* 0xfffffffc00f08947 */ /* 0x008fea000383ffff */
[----:B------:R-:W-:Y:S05]  /*80e0*/  BRA `(.L_x_161) ;  /* 0xffffffc800247947 */ /* 0x000fea000383ffff */
.L_x_82:
[----:B------:R-:W-:-:S07]  /*80f0*/  MOV R0, UR4 ;  /* 0x0000000400007c02 */ /* 0x000fce0008000f00 */
.L_x_162:
[----:B-1----:R1:W3:Y:S02]  /*8100*/  SYNCS.PHASECHK.TRANS64.TRYWAIT P0, [R0+URZ], R2 ;  /* 0x00000002000075a7 */ /* 0x0022e400080011ff */
[----:B---3--:R-:W-:Y:S05]  /*8110*/  @!P0 NANOSLEEP.SYNCS 0x989680 ;  /* 0x009896800000895d */ /* 0x008fea0003900000 */
[----:B------:R-:W3:Y:S02]  /*8120*/  @!P0 SYNCS.PHASECHK.TRANS64 P0, [R0+URZ], R2 ;  /* 0x00000002000085a7 */ /* 0x000ee400080010ff */
[----:B---3--:R-:W-:Y:S05]  /*8130*/  @!P0 BRA `(.L_x_162) ;  /* 0xfffffffc00f08947 */ /* 0x008fea000383ffff */
[----:B------:R-:W-:Y:S05]  /*8140*/  BRA `(.L_x_163) ;  /* 0xffffffc800307947 */ /* 0x000fea000383ffff */
.L_x_84:
[----:B--2---:R2:W4:Y:S02]  /*8150*/  SYNCS.PHASECHK.TRANS64.TRYWAIT P0, [R0+URZ+0xc0], R2 ;  /* 0x0000c002000075a7 */ /* 0x00452400080011ff */
[----:B----4-:R-:W-:Y:S05]  /*8160*/  @!P0 NANOSLEEP.SYNCS 0x989680 ;  /* 0x009896800000895d */ /* 0x010fea0003900000 */
[----:B------:R-:W4:Y:S02]  /*8170*/  @!P0 SYNCS.PHASECHK.TRANS64 P0, [R0+URZ+0xc0], R2 ;  /* 0x0000c002000085a7 */ /* 0x000f2400080010ff */
[----:B----4-:R-:W-:Y:S05]  /*8180*/  @!P0 BRA `(.L_x_84) ;  /* 0xfffffffc00f08947 */ /* 0x010fea000383ffff */
[----:B------:R-:W-:Y:S05]  /*8190*/  BRA `(.L_x_164) ;  /* 0xffffffcc00147947 */ /* 0x000fea000383ffff */
.L_x_94:
[----:B-1----:R1:W3:Y:S02]  /*81a0*/  SYNCS.PHASECHK.TRANS64.TRYWAIT P1, [R0+URZ+0x80], R3 ;  /* 0x00008003000075a7 */ /* 0x0022e400080211ff */
[----:B---3--:R-:W-:Y:S05]  /*81b0*/  @!P1 NANOSLEEP.SYNCS 0x989680 ;  /* 0x009896800000995d */ /* 0x008fea0003900000 */
[----:B------:R-:W3:Y:S02]  /*81c0*/  @!P1 SYNCS.PHASECHK.TRANS64 P1, [R0+URZ+0x80], R3 ;  /* 0x00008003000095a7 */ /* 0x000ee400080210ff */
[----:B---3--:R-:W-:Y:S05]  /*81d0*/  @!P1 BRA `(.L_x_94) ;  /* 0xfffffffc00f09947 */ /* 0x008fea000383ffff */
[----:B------:R-:W-:Y:S05]  /*81e0*/  BRA `(.L_x_93) ;  /* 0xffffffd800447947 */ /* 0x000fea000383ffff */
.L_x_96:
[----:B-1----:R1:W4:Y:S02]  /*81f0*/  SYNCS.PHASECHK.TRANS64.TRYWAIT P0, [R73+URZ+0xe0], R2 ;  /* 0x0000e002490075a7 */ /* 0x00232400080011ff */
[----:B----4-:R-:W-:Y:S05]  /*8200*/  @!P0 NANOSLEEP.SYNCS 0x989680 ;  /* 0x009896800000895d */ /* 0x010fea0003900000 */
[----:B------:R-:W4:Y:S02]  /*8210*/  @!P0 SYNCS.PHASECHK.TRANS64 P0, [R73+URZ+0xe0], R2 ;  /* 0x0000e002490085a7 */ /* 0x000f2400080010ff */
[----:B----4-:R-:W-:Y:S05]  /*8220*/  @!P0 BRA `(.L_x_96) ;  /* 0xfffffffc00f08947 */ /* 0x010fea000383ffff */
[----:B------:R-:W-:Y:S05]  /*8230*/  BRA `(.L_x_95) ;  /* 0xffffffd8007c7947 */ /* 0x000fea000383ffff */
.L_x_107:
[----:B--2---:R2:W4:Y:S02]  /*8240*/  SYNCS.PHASECHK.TRANS64.TRYWAIT P0, [R2+URZ+0x80], R107 ;  /* 0x0000806b020075a7 */ /* 0x00452400080011ff */
[----:B----4-:R-:W-:Y:S05]  /*8250*/  @!P0 NANOSLEEP.SYNCS 0x989680 ;  /* 0x009896800000895d */ /* 0x010fea0003900000 */
[----:B------:R-:W4:Y:S02]  /*8260*/  @!P0 SYNCS.PHASECHK.TRANS64 P0, [R2+URZ+0x80], R107 ;  /* 0x0000806b020085a7 */ /* 0x000f2400080010ff */
[----:B----4-:R-:W-:Y:S05]  /*8270*/  @!P0 BRA `(.L_x_107) ;  /* 0xfffffffc00f08947 */ /* 0x010fea000383ffff */
[----:B------:R-:W-:Y:S05]  /*8280*/  BRA `(.L_x_106) ;  /* 0xffffffe400647947 */ /* 0x000fea000383ffff */
        .weak           $__internal_0_$__cuda_sm10x_tcgen05_guardrail_trap_col_being_dealloced_not_returned_by_alloc
        .type           $__internal_0_$__cuda_sm10x_tcgen05_guardrail_trap_col_being_dealloced_not_returned_by_alloc,@function
        .size           $__internal_0_$__cuda_sm10x_tcgen05_guardrail_trap_col_being_dealloced_not_returned_by_alloc,($__internal_1_$__cuda_sm10x_tcgen05_guardrail_trap_phase_invalid_during_alloc - $__internal_0_$__cuda_sm10x_tcgen05_guardrail_trap_col_being_dealloced_not_returned_by_alloc)
$__internal_0_$__cuda_sm10x_tcgen05_guardrail_trap_col_being_dealloced_not_returned_by_alloc:
[----:B------:R-:W-:Y:S05]  /*8290*/  BPT.TRAP 0x1 ;  /* 0x000000040000795c */ /* 0x000fea0000300000 */
[----:B------:R-:W-:-:S04]  /*82a0*/  HFMA2 R3, -RZ, RZ, 0, 0 ;  /* 0x00000000ff037431 */ /* 0x000fc800000001ff */
[----:B------:R-:W-:Y:S05]  /*82b0*/  RET.REL.NODEC R2 `(_ZN7cutlass13device_kernelINS_4gemm6kernel13GemmUniversalIN4cute5tupleIJiiiiEEENS1_10collective13CollectiveMmaINS1_35MainloopSm100TmaUmmaWarpSpecializedILi8ELi2ELi4ENS5_IJNS4_1CILi1EEESB_SB_EEEEENS5_IJNSA_ILi128EEENSA_ILi64EEESF_EEENS_6half_tENS5_IJlSB_lEEESH_SI_NS4_8TiledMMAINS4_8MMA_AtomIJNS4_20SM100_MMA_F16BF16_SSISH_SH_fLi128ELi64ELNS4_4UMMA5MajorE0ELSN_0ELNSM_7ScaleInE0ELSO_0EEEEEENS4_6LayoutISC_NS5_IJNSA_ILi0EEESS_SS_EEEEENS5_IJNS4_10UnderscoreESV_SV_EEEEENS4_13SM90_TMA_LOADENS4_14ComposedLayoutINS4_7SwizzleILi3ELi4ELi3EEENS4_18smem_ptr_flag_bitsILi16EEENSR_INS5_IJNSA_ILi8EEESF_EEENS5_IJSF_SB_EEEEEEEvNS4_8identityESY_S18_vS19_EENS_8epilogue10collective18CollectiveEpilogueINS1B_23Sm100TmaWarpSpecializedILi3ELi2ELi32ELb1ELb0EEEJSG_NS5_IJNSR_ISE_SB_EENSR_INSA_ILi32EEESB_EEEEESH_SI_SH_SI_NS1B_6fusion15FusionCallbacksIS1F_NS1K_17LinearCombinationISH_fSH_fLNS_15FloatRoundStyleE2EEESG_S1J_JEEENS4_5SM1004TMEM4LOAD26SM100_TMEM_LOAD_32dp32b32xESY_NSZ_INS10_ILi2ELi4ELi3EEES13_NSR_INS5_IJS14_S1H_EEENS5_IJS1H_SB_EEEEEEENS4_39AutoVectorizingCopyWithAssumedAlignmentILi128EEENS4_14SM90_TMA_STOREES1Y_S20_S20_EEEvvEEEEvNT_6ParamsE) ;  /* 0xffffff7c02507950 */ /* 0x000fea0003c3ffff */
        .weak           $__internal_1_$__cuda_sm10x_tcgen05_guardrail_trap_phase_invalid_during_alloc
        .type           $__internal_1_$__cuda_sm10x_tcgen05_guardrail_trap_phase_invalid_during_alloc,@function
        .size           $__internal_1_$__cuda_sm10x_tcgen05_guardrail_trap_phase_invalid_during_alloc,($__internal_2_$__cuda_sm10x_tcgen05_guardrail_trap_unallocated_columns_being_dealloced - $__internal_1_$__cuda_sm10x_tcgen05_guardrail_trap_phase_invalid_during_alloc)
$__internal_1_$__cuda_sm10x_tcgen05_guardrail_trap_phase_invalid_during_alloc:
[----:B------:R-:W-:Y:S05]  /*82c0*/  BPT.TRAP 0x1 ;  /* 0x000000040000795c */ /* 0x000fea0000300000 */
[----:B------:R-:W-:-:S04]  /*82d0*/  MOV R3, 0x0 ;  /* 0x0000000000037802 */ /* 0x000fc80000000f00 */
[----:B------:R-:W-:Y:S05]  /*82e0*/  RET.REL.NODEC R2 `(_ZN7cutlass13device_kernelINS_4gemm6kernel13GemmUniversalIN4cute5tupleIJiiiiEEENS1_10collective13CollectiveMmaINS1_35MainloopSm100TmaUmmaWarpSpecializedILi8ELi2ELi4ENS5_IJNS4_1CILi1EEESB_SB_EEEEENS5_IJNSA_ILi128EEENSA_ILi64EEESF_EEENS_6half_tENS5_IJlSB_lEEESH_SI_NS4_8TiledMMAINS4_8MMA_AtomIJNS4_20SM100_MMA_F16BF16_SSISH_SH_fLi128ELi64ELNS4_4UMMA5MajorE0ELSN_0ELNSM_7ScaleInE0ELSO_0EEEEEENS4_6LayoutISC_NS5_IJNSA_ILi0EEESS_SS_EEEEENS5_IJNS4_10UnderscoreESV_SV_EEEEENS4_13SM90_TMA_LOADENS4_14ComposedLayoutINS4_7SwizzleILi3ELi4ELi3EEENS4_18smem_ptr_flag_bitsILi16EEENSR_INS5_IJNSA_ILi8EEESF_EEENS5_IJSF_SB_EEEEEEEvNS4_8identityESY_S18_vS19_EENS_8epilogue10collective18CollectiveEpilogueINS1B_23Sm100TmaWarpSpecializedILi3ELi2ELi32ELb1ELb0EEEJSG_NS5_IJNSR_ISE_SB_EENSR_INSA_ILi32EEESB_EEEEESH_SI_SH_SI_NS1B_6fusion15FusionCallbacksIS1F_NS1K_17LinearCombinationISH_fSH_fLNS_15FloatRoundStyleE2EEESG_S1J_JEEENS4_5SM1004TMEM4LOAD26SM100_TMEM_LOAD_32dp32b32xESY_NSZ_INS10_ILi2ELi4ELi3EEES13_NSR_INS5_IJS14_S1H_EEENS5_IJS1H_SB_EEEEEEENS4_39AutoVectorizingCopyWithAssumedAlignmentILi128EEENS4_14SM90_TMA_STOREES1Y_S20_S20_EEEvvEEEEvNT_6ParamsE) ;  /* 0xffffff7c02447950 */ /* 0x000fea0003c3ffff */
        .weak           $__internal_2_$__cuda_sm10x_tcgen05_guardrail_trap_unallocated_columns_being_dealloced
        .type           $__internal_2_$__cuda_sm10x_tcgen05_guardrail_trap_unallocated_columns_being_dealloced,@function
        .size           $__internal_2_$__cuda_sm10x_tcgen05_guardrail_trap_unallocated_columns_being_dealloced,(.L_x_166 - $__internal_2_$__cuda_sm10x_tcgen05_guardrail_trap_unallocated_columns_being_dealloced)
$__internal_2_$__cuda_sm10x_tcgen05_guardrail_trap_unallocated_columns_being_dealloced:
[----:B------:R-:W-:Y:S05]  /*82f0*/  BPT.TRAP 0x1 ;  /* 0x000000040000795c */ /* 0x000fea0000300000 */
[----:B------:R-:W-:-:S04]  /*8300*/  HFMA2 R3, -RZ, RZ, 0, 0 ;  /* 0x00000000ff037431 */ /* 0x000fc800000001ff */
[----:B------:R-:W-:Y:S05]  /*8310*/  RET.REL.NODEC R2 `(_ZN7cutlass13device_kernelINS_4gemm6kernel13GemmUniversalIN4cute5tupleIJiiiiEEENS1_10collective13CollectiveMmaINS1_35MainloopSm100TmaUmmaWarpSpecializedILi8ELi2ELi4ENS5_IJNS4_1CILi1EEESB_SB_EEEEENS5_IJNSA_ILi128EEENSA_ILi64EEESF_EEENS_6half_tENS5_IJlSB_lEEESH_SI_NS4_8TiledMMAINS4_8MMA_AtomIJNS4_20SM100_MMA_F16BF16_SSISH_SH_fLi128ELi64ELNS4_4UMMA5MajorE0ELSN_0ELNSM_7ScaleInE0ELSO_0EEEEEENS4_6LayoutISC_NS5_IJNSA_ILi0EEESS_SS_EEEEENS5_IJNS4_10UnderscoreESV_SV_EEEEENS4_13SM90_TMA_LOADENS4_14ComposedLayoutINS4_7SwizzleILi3ELi4ELi3EEENS4_18smem_ptr_flag_bitsILi16EEENSR_INS5_IJNSA_ILi8EEESF_EEENS5_IJSF_SB_EEEEEEEvNS4_8identityESY_S18_vS19_EENS_8epilogue10collective18CollectiveEpilogueINS1B_23Sm100TmaWarpSpecializedILi3ELi2ELi32ELb1ELb0EEEJSG_NS5_IJNSR_ISE_SB_EENSR_INSA_ILi32EEESB_EEEEESH_SI_SH_SI_NS1B_6fusion15FusionCallbacksIS1F_NS1K_17LinearCombinationISH_fSH_fLNS_15FloatRoundStyleE2EEESG_S1J_JEEENS4_5SM1004TMEM4LOAD26SM100_TMEM_LOAD_32dp32b32xESY_NSZ_INS10_ILi2ELi4ELi3EEES13_NSR_INS5_IJS14_S1H_EEENS5_IJS1H_SB_EEEEEEENS4_39AutoVectorizingCopyWithAssumedAlignmentILi128EEENS4_14SM90_TMA_STOREES1Y_S20_S20_EEEvvEEEEvNT_6ParamsE) ;  /* 0xffffff7c02387950 */ /* 0x000fea0003c3ffff */
.L_x_165:
[----:B------:R-:W-:-:S00]  /*8320*/  BRA `(.L_x_165) ;  /* 0xfffffffc00fc7947 */ /* 0x000fc0000383ffff */
[----:B------:R-:W-:-:S00]  /*8330*/  NOP ;  /* 0x0000000000007918 */ /* 0x000fc00000000000 */
        /* <DEDUP_REMOVED lines=12> */
.L_x_166:


//--------------------- .nv.global.init           --------------------------
	.section	.nv.global.init,"aw",@progbits
.nv.global.init:
	.type		$str$27,@object
	.size		$str$27,($str$28 - $str$27)
$str$27:
        /*0000*/ 	.byte	0x28, 0x61, 0x64, 0x64, 0x72, 0x65, 0x73, 0x73, 0x20, 0x26, 0x20, 0x6d, 0x61, 0x73, 0x6b, 0x29
        /*0010*/ 	.byte	0x20, 0x3d, 0x3d, 0x20, 0x30, 0x00
	.type		$str$28,@object
	.size		$str$28,($str$26 - $str$28)
$str$28:
        /*0016*/ 	.byte	0x2f, 0x74, 0x6d, 0x70, 0x2f, 0x63, 0x75, 0x74, 0x6c, 0x61, 0x73, 0x73, 0x5f, 0x73, 0x77, 0x65
        /*0026*/ 	.byte	0x65, 0x70, 0x5f, 0x73, 0x72, 0x63, 0x2f, 0x69, 0x6e, 0x63, 0x6c, 0x75, 0x64, 0x65, 0x2f, 0x63
        /*0036*/ 	.byte	0x75, 0x74, 0x65, 0x2f, 0x70, 0x6f, 0x69, 0x6e, 0x74, 0x65, 0x72, 0x5f, 0x66, 0x6c, 0x61, 0x67
        /*0046*/ 	.byte	0x67, 0x65, 0x64, 0x2e, 0x68, 0x70, 0x70, 0x00
	.type		$str$26,@object
	.size		$str$26,($str$25 - $str$26)
$str$26:
        /*004e*/ 	.byte	0x2f, 0x74, 0x6d, 0x70, 0x2f, 0x63, 0x75, 0x74, 0x6c, 0x61, 0x73, 0x73, 0x5f, 0x73, 0x77, 0x65
        /*005e*/ 	.byte	0x65, 0x70, 0x5f, 0x73, 0x72, 0x63, 0x2f, 0x69, 0x6e, 0x63, 0x6c, 0x75, 0x64, 0x65, 0x2f, 0x63
        /*006e*/ 	.byte	0x75, 0x74, 0x65, 0x2f, 0x61, 0x74, 0x6f, 0x6d, 0x2f, 0x63, 0x6f, 0x70, 0x79, 0x5f, 0x74, 0x72
        /*007e*/ 	.byte	0x61, 0x69, 0x74, 0x73, 0x5f, 0x73, 0x6d, 0x31, 0x30, 0x30, 0x2e, 0x68, 0x70, 0x70, 0x00
	.type		$str$25,@object
	.size		$str$25,(__unnamed_1 - $str$25)
$str$25:
        /*008d*/ 	.byte	0x28, 0x28, 0x75, 0x69, 0x6e, 0x74, 0x33, 0x32, 0x5f, 0x74, 0x28, 0x74, 0x68, 0x72, 0x65, 0x61
        /*009d*/ 	.byte	0x64, 0x49, 0x64, 0x78, 0x2e, 0x78, 0x29, 0x20, 0x2f, 0x20, 0x33, 0x32, 0x29, 0x20, 0x25, 0x20
        /*00ad*/ 	.byte	0x34, 0x29, 0x20, 0x3d, 0x3d, 0x20, 0x28, 0x28, 0x28, 0x74, 0x6d, 0x65, 0x6d, 0x5f, 0x61, 0x64
        /*00bd*/ 	.byte	0x64, 0x72, 0x20, 0x3e, 0x3e, 0x20, 0x31, 0x36, 0x29, 0x20, 0x2f, 0x20, 0x33, 0x32, 0x29, 0x20
        /*00cd*/ 	.byte	0x25, 0x20, 0x34, 0x29, 0x00
	.type		__unnamed_1,@object
	.size		__unnamed_1,(__unnamed_2 - __unnamed_1)
__unnamed_1:
        /*00d2*/ 	.byte	0x61, 0x75, 0x74, 0x6f, 0x20, 0x63, 0x75, 0x74, 0x65, 0x3a, 0x3a, 0x61, 0x73, 0x5f, 0x70, 0x6f
        /* <DEDUP_REMOVED lines=24> */
        /*0262*/ 	.byte	0x3e, 0x3e, 0x3e, 0x3e, 0x5d, 0x00
	.type		__unnamed_2,@object
	.size		__unnamed_2,(.L_2 - __unnamed_2)
__unnamed_2:
        /* <DEDUP_REMOVED lines=42> */
        /*0508*/ 	.byte	0x3e, 0x3e, 0x5d, 0x00
.L_2:


//--------------------- .nv.shared._ZN7cutlass13device_kernelINS_4gemm6kernel13GemmUniversalIN4cute5tupleIJiiiiEEENS1_10collective13CollectiveMmaINS1_35MainloopSm100TmaUmmaWarpSpecializedILi8ELi2ELi4ENS5_IJNS4_1CILi1EEESB_SB_EEEEENS5_IJNSA_ILi128EEENSA_ILi64EEESF_EEENS_6half_tENS5_IJlSB_lEEESH_SI_NS4_8TiledMMAINS4_8MMA_AtomIJNS4_20SM100_MMA_F16BF16_SSISH_SH_fLi128ELi64ELNS4_4UMMA5MajorE0ELSN_0ELNSM_7ScaleInE0ELSO_0EEEEEENS4_6LayoutISC_NS5_IJNSA_ILi0EEESS_SS_EEEEENS5_IJNS4_10UnderscoreESV_SV_EEEEENS4_13SM90_TMA_LOADENS4_14ComposedLayoutINS4_7SwizzleILi3ELi4ELi3EEENS4_18smem_ptr_flag_bitsILi16EEENSR_INS5_IJNSA_ILi8EEESF_EEENS5_IJSF_SB_EEEEEEEvNS4_8identityESY_S18_vS19_EENS_8epilogue10collective18CollectiveEpilogueINS1B_23Sm100TmaWarpSpecializedILi3ELi2ELi32ELb1ELb0EEEJSG_NS5_IJNSR_ISE_SB_EENSR_INSA_ILi32EEESB_EEEEESH_SI_SH_SI_NS1B_6fusion15FusionCallbacksIS1F_NS1K_17LinearCombinationISH_fSH_fLNS_15FloatRoundStyleE2EEESG_S1J_JEEENS4_5SM1004TMEM4LOAD26SM100_TMEM_LOAD_32dp32b32xESY_NSZ_INS10_ILi2ELi4ELi3EEES13_NSR_INS5_IJS14_S1H_EEENS5_IJS1H_SB_EEEEEEENS4_39AutoVectorizingCopyWithAssumedAlignmentILi128EEENS4_14SM90_TMA_STOREES1Y_S20_S20_EEEvvEEEEvNT_6ParamsE --------------------------
	.section	.nv.shared._ZN7cutlass13device_kernelINS_4gemm6kernel13GemmUniversalIN4cute5tupleIJiiiiEEENS1_10collective13CollectiveMmaINS1_35MainloopSm100TmaUmmaWarpSpecializedILi8ELi2ELi4ENS5_IJNS4_1CILi1EEESB_SB_EEEEENS5_IJNSA_ILi128EEENSA_ILi64EEESF_EEENS_6half_tENS5_IJlSB_lEEESH_SI_NS4_8TiledMMAINS4_8MMA_AtomIJNS4_20SM100_MMA_F16BF16_SSISH_SH_fLi128ELi64ELNS4_4UMMA5MajorE0ELSN_0ELNSM_7ScaleInE0ELSO_0EEEEEENS4_6LayoutISC_NS5_IJNSA_ILi0EEESS_SS_EEEEENS5_IJNS4_10UnderscoreESV_SV_EEEEENS4_13SM90_TMA_LOADENS4_14ComposedLayoutINS4_7SwizzleILi3ELi4ELi3EEENS4_18smem_ptr_flag_bitsILi16EEENSR_INS5_IJNSA_ILi8EEESF_EEENS5_IJSF_SB_EEEEEEEvNS4_8identityESY_S18_vS19_EENS_8epilogue10collective18CollectiveEpilogueINS1B_23Sm100TmaWarpSpecializedILi3ELi2ELi32ELb1ELb0EEEJSG_NS5_IJNSR_ISE_SB_EENSR_INSA_ILi32EEESB_EEEEESH_SI_SH_SI_NS1B_6fusion15FusionCallbacksIS1F_NS1K_17LinearCombinationISH_fSH_fLNS_15FloatRoundStyleE2EEESG_S1J_JEEENS4_5SM1004TMEM4LOAD26SM100_TMEM_LOAD_32dp32b32xESY_NSZ_INS10_ILi2ELi4ELi3EEES13_NSR_INS5_IJS14_S1H_EEENS5_IJS1H_SB_EEEEEEENS4_39AutoVectorizingCopyWithAssumedAlignmentILi128EEENS4_14SM90_TMA_STOREES1Y_S20_S20_EEEvvEEEEvNT_6ParamsE,"aw",@nobits
	.sectionflags	@""
	.align	16
	.zero		1024


//--------------------- .nv.shared.reserved.0     --------------------------
	.section	.nv.shared.reserved.0,"aw",@nobits
	.weak		__nv_reservedSMEM_offset_0_alias
	.size		__nv_reservedSMEM_offset_0_alias, 0, 64
	.other		__nv_reservedSMEM_offset_0_alias,@"STO_CUDA_RESERVED_SHARED STV_DEFAULT"
__nv_reservedSMEM_offset_0_alias:
	.zero		0
.nv.shared.reserved.0:
	.zero		64
	.weak		__nv_reservedSMEM_tcgen05_partition
	.type		__nv_reservedSMEM_tcgen05_partition,@object
	.size		__nv_reservedSMEM_tcgen05_partition,(.L_0 - __nv_reservedSMEM_tcgen05_partition)
__nv_reservedSMEM_tcgen05_partition:
	.zero		32
.L_0:


//--------------------- .nv.global                --------------------------
	.section	.nv.global,"aw",@nobits
.nv.global:
	.type		_ZN40_INTERNAL_d48ca822_4_k_cu_c1d78808_201544cute1_E,@object
	.size		_ZN40_INTERNAL_d48ca822_4_k_cu_c1d78808_201544cute1_E,(_ZN40_INTERNAL_d48ca822_4_k_cu_c1d78808_201544cuda3std3__45__cpo6cbeginE - _ZN40_INTERNAL_d48ca822_4_k_cu_c1d78808_201544cute1_E)
_ZN40_INTERNAL_d48ca822_4_k_cu_c1d78808_201544cute1_E:
	.zero		1
	.type		_ZN40_INTERNAL_d48ca822_4_k_cu_c1d78808_201544cuda3std3__45__cpo6cbeginE,@object
	.size		_ZN40_INTERNAL_d48ca822_4_k_cu_c1d78808_201544cuda3std3__45__cpo6cbeginE,(_ZN40_INTERNAL_d48ca822_4_k_cu_c1d78808_201544cuda3std3__48in_placeE - _ZN40_INTERNAL_d48ca822_4_k_cu_c1d78808_201544cuda3std3__45__cpo6cbeginE)
_ZN40_INTERNAL_d48ca822_4_k_cu_c1d78808_201544cuda3std3__45__cpo6cbeginE:
	.zero		1
	.type		_ZN40_INTERNAL_d48ca822_4_k_cu_c1d78808_201544cuda3std3__48in_placeE,@object
	.size		_ZN40_INTERNAL_d48ca822_4_k_cu_c1d78808_201544cuda3std3__48in_placeE,(_ZN40_INTERNAL_d48ca822_4_k_cu_c1d78808_201544cuda3std6ranges3__45__cpo9iter_moveE - _ZN40_INTERNAL_d48ca822_4_k_cu_c1d78808_201544cuda3std3__48in_placeE)
_ZN40_INTERNAL_d48ca822_4_k_cu_c1d78808_201544cuda3std3__48in_placeE:
	.zero		1
	.type		_ZN40_INTERNAL_d48ca822_4_k_cu_c1d78808_201544cuda3std6ranges3__45__cpo9iter_moveE,@object
	.size		_ZN40_INTERNAL_d48ca822_4_k_cu_c1d78808_201544cuda3std6ranges3__45__cpo9iter_moveE,(_ZN40_INTERNAL_d48ca822_4_k_cu_c1d78808_201544cuda3std3__45__cpo5beginE - _ZN40_INTERNAL_d48ca822_4_k_cu_c1d78808_201544cuda3std6ranges3__45__cpo9iter_moveE)
_ZN40_INTERNAL_d48ca822_4_k_cu_c1d78808_201544cuda3std6ranges3__45__cpo9iter_moveE:
	.zero		1
	.type		_ZN40_INTERNAL_d48ca822_4_k_cu_c1d78808_201544cuda3std3__45__cpo5beginE,@object
	.size		_ZN40_INTERNAL_d48ca822_4_k_cu_c1d78808_201544cuda3std3__45__cpo5beginE,(_ZN40_INTERNAL_d48ca822_4_k_cu_c1d78808_201544cuda3std3__442_GLOBAL__N__d48ca822_4_k_cu_c1d78808_201546ignoreE - _ZN40_INTERNAL_d48ca822_4_k_cu_c1d78808_201544cuda3std3__45__cpo5beginE)
_ZN40_INTERNAL_d48ca822_4_k_cu_c1d78808_201544cuda3std3__45__cpo5beginE:
	.zero		1
	.type		_ZN40_INTERNAL_d48ca822_4_k_cu_c1d78808_201544cuda3std3__442_GLOBAL__N__d48ca822_4_k_cu_c1d78808_201546ignoreE,@object
	.size		_ZN40_INTERNAL_d48ca822_4_k_cu_c1d78808_201544cuda3std3__442_GLOBAL__N__d48ca822_4_k_cu_c1d78808_201546ignoreE,(_ZN40_INTERNAL_d48ca822_4_k_cu_c1d78808_201544cute7productE - _ZN40_INTERNAL_d48ca822_4_k_cu_c1d78808_201544cuda3std3__442_GLOBAL__N__d48ca822_4_k_cu_c1d78808_201546ignoreE)
_ZN40_INTERNAL_d48ca822_4_k_cu_c1d78808_201544cuda3std3__442_GLOBAL__N__d48ca822_4_k_cu_c1d78808_201546ignoreE:
	.zero		1
	.type		_ZN40_INTERNAL_d48ca822_4_k_cu_c1d78808_201544cute7productE,@object
	.size		_ZN40_INTERNAL_d48ca822_4_k_cu_c1d78808_201544cute7productE,(_ZN40_INTERNAL_d48ca822_4_k_cu_c1d78808_201544cuda3std3__45__cpo3endE - _ZN40_INTERNAL_d48ca822_4_k_cu_c1d78808_201544cute7productE)
_ZN40_INTERNAL_d48ca822_4_k_cu_c1d78808_201544cute7productE:
	.zero		1
	.type		_ZN40_INTERNAL_d48ca822_4_k_cu_c1d78808_201544cuda3std3__45__cpo3endE,@object
	.size		_ZN40_INTERNAL_d48ca822_4_k_cu_c1d78808_201544cuda3std3__45__cpo3endE,(_ZN40_INTERNAL_d48ca822_4_k_cu_c1d78808_201544cuda3std3__419piecewise_constructE - _ZN40_INTERNAL_d48ca822_4_k_cu_c1d78808_201544cuda3std3__45__cpo3endE)
_ZN40_INTERNAL_d48ca822_4_k_cu_c1d78808_201544cuda3std3__45__cpo3endE:
	.zero		1
	.type		_ZN40_INTERNAL_d48ca822_4_k_cu_c1d78808_201544cuda3std3__419piecewise_constructE,@object
	.size		_ZN40_INTERNAL_d48ca822_4_k_cu_c1d78808_201544cuda3std3__419piecewise_constructE,(_ZN40_INTERNAL_d48ca822_4_k_cu_c1d78808_201544cuda3std3__45__cpo4cendE - _ZN40_INTERNAL_d48ca822_4_k_cu_c1d78808_201544cuda3std3__419piecewise_constructE)
_ZN40_INTERNAL_d48ca822_4_k_cu_c1d78808_201544cuda3std3__419piecewise_constructE:
	.zero		1
	.type		_ZN40_INTERNAL_d48ca822_4_k_cu_c1d78808_201544cuda3std3__45__cpo4cendE,@object
	.size		_ZN40_INTERNAL_d48ca822_4_k_cu_c1d78808_201544cuda3std3__45__cpo4cendE,(_ZN40_INTERNAL_d48ca822_4_k_cu_c1d78808_201544cuda3std6ranges3__45__cpo4swapE - _ZN40_INTERNAL_d48ca822_4_k_cu_c1d78808_201544cuda3std3__45__cpo4cendE)
_ZN40_INTERNAL_d48ca822_4_k_cu_c1d78808_201544cuda3std3__45__cpo4cendE:
	.zero		1
	.type		_ZN40_INTERNAL_d48ca822_4_k_cu_c1d78808_201544cuda3std6ranges3__45__cpo4swapE,@object
	.size		_ZN40_INTERNAL_d48ca822_4_k_cu_c1d78808_201544cuda3std6ranges3__45__cpo4swapE,(.L_10 - _ZN40_INTERNAL_d48ca822_4_k_cu_c1d78808_201544cuda3std6ranges3__45__cpo4swapE)
_ZN40_INTERNAL_d48ca822_4_k_cu_c1d78808_201544cuda3std6ranges3__45__cpo4swapE:
	.zero		1
.L_10:


//--------------------- .nv.constant0._ZN7cutlass13device_kernelINS_4gemm6kernel13GemmUniversalIN4cute5tupleIJiiiiEEENS1_10collective13CollectiveMmaINS1_35MainloopSm100TmaUmmaWarpSpecializedILi8ELi2ELi4ENS5_IJNS4_1CILi1EEESB_SB_EEEEENS5_IJNSA_ILi128EEENSA_ILi64EEESF_EEENS_6half_tENS5_IJlSB_lEEESH_SI_NS4_8TiledMMAINS4_8MMA_AtomIJNS4_20SM100_MMA_F16BF16_SSISH_SH_fLi128ELi64ELNS4_4UMMA5MajorE0ELSN_0ELNSM_7ScaleInE0ELSO_0EEEEEENS4_6LayoutISC_NS5_IJNSA_ILi0EEESS_SS_EEEEENS5_IJNS4_10UnderscoreESV_SV_EEEEENS4_13SM90_TMA_LOADENS4_14ComposedLayoutINS4_7SwizzleILi3ELi4ELi3EEENS4_18smem_ptr_flag_bitsILi16EEENSR_INS5_IJNSA_ILi8EEESF_EEENS5_IJSF_SB_EEEEEEEvNS4_8identityESY_S18_vS19_EENS_8epilogue10collective18CollectiveEpilogueINS1B_23Sm100TmaWarpSpecializedILi3ELi2ELi32ELb1ELb0EEEJSG_NS5_IJNSR_ISE_SB_EENSR_INSA_ILi32EEESB_EEEEESH_SI_SH_SI_NS1B_6fusion15FusionCallbacksIS1F_NS1K_17LinearCombinationISH_fSH_fLNS_15FloatRoundStyleE2EEESG_S1J_JEEENS4_5SM1004TMEM4LOAD26SM100_TMEM_LOAD_32dp32b32xESY_NSZ_INS10_ILi2ELi4ELi3EEES13_NSR_INS5_IJS14_S1H_EEENS5_IJS1H_SB_EEEEEEENS4_39AutoVectorizingCopyWithAssumedAlignmentILi128EEENS4_14SM90_TMA_STOREES1Y_S20_S20_EEEvvEEEEvNT_6ParamsE --------------------------
	.section	.nv.constant0._ZN7cutlass13device_kernelINS_4gemm6kernel13GemmUniversalIN4cute5tupleIJiiiiEEENS1_10collective13CollectiveMmaINS1_35MainloopSm100TmaUmmaWarpSpecializedILi8ELi2ELi4ENS5_IJNS4_1CILi1EEESB_SB_EEEEENS5_IJNSA_ILi128EEENSA_ILi64EEESF_EEENS_6half_tENS5_IJlSB_lEEESH_SI_NS4_8TiledMMAINS4_8MMA_AtomIJNS4_20SM100_MMA_F16BF16_SSISH_SH_fLi128ELi64ELNS4_4UMMA5MajorE0ELSN_0ELNSM_7ScaleInE0ELSO_0EEEEEENS4_6LayoutISC_NS5_IJNSA_ILi0EEESS_SS_EEEEENS5_IJNS4_10UnderscoreESV_SV_EEEEENS4_13SM90_TMA_LOADENS4_14ComposedLayoutINS4_7SwizzleILi3ELi4ELi3EEENS4_18smem_ptr_flag_bitsILi16EEENSR_INS5_IJNSA_ILi8EEESF_EEENS5_IJSF_SB_EEEEEEEvNS4_8identityESY_S18_vS19_EENS_8epilogue10collective18CollectiveEpilogueINS1B_23Sm100TmaWarpSpecializedILi3ELi2ELi32ELb1ELb0EEEJSG_NS5_IJNSR_ISE_SB_EENSR_INSA_ILi32EEESB_EEEEESH_SI_SH_SI_NS1B_6fusion15FusionCallbacksIS1F_NS1K_17LinearCombinationISH_fSH_fLNS_15FloatRoundStyleE2EEESG_S1J_JEEENS4_5SM1004TMEM4LOAD26SM100_TMEM_LOAD_32dp32b32xESY_NSZ_INS10_ILi2ELi4ELi3EEES13_NSR_INS5_IJS14_S1H_EEENS5_IJS1H_SB_EEEEEEENS4_39AutoVectorizingCopyWithAssumedAlignmentILi128EEENS4_14SM90_TMA_STOREES1Y_S20_S20_EEEvvEEEEvNT_6ParamsE,"a",@progbits
	.sectionflags	@""
	.align	4
.nv.constant0._ZN7cutlass13device_kernelINS_4gemm6kernel13GemmUniversalIN4cute5tupleIJiiiiEEENS1_10collective13CollectiveMmaINS1_35MainloopSm100TmaUmmaWarpSpecializedILi8ELi2ELi4ENS5_IJNS4_1CILi1EEESB_SB_EEEEENS5_IJNSA_ILi128EEENSA_ILi64EEESF_EEENS_6half_tENS5_IJlSB_lEEESH_SI_NS4_8TiledMMAINS4_8MMA_AtomIJNS4_20SM100_MMA_F16BF16_SSISH_SH_fLi128ELi64ELNS4_4UMMA5MajorE0ELSN_0ELNSM_7ScaleInE0ELSO_0EEEEEENS4_6LayoutISC_NS5_IJNSA_ILi0EEESS_SS_EEEEENS5_IJNS4_10UnderscoreESV_SV_EEEEENS4_13SM90_TMA_LOADENS4_14ComposedLayoutINS4_7SwizzleILi3ELi4ELi3EEENS4_18smem_ptr_flag_bitsILi16EEENSR_INS5_IJNSA_ILi8EEESF_EEENS5_IJSF_SB_EEEEEEEvNS4_8identityESY_S18_vS19_EENS_8epilogue10collective18CollectiveEpilogueINS1B_23Sm100TmaWarpSpecializedILi3ELi2ELi32ELb1ELb0EEEJSG_NS5_IJNSR_ISE_SB_EENSR_INSA_ILi32EEESB_EEEEESH_SI_SH_SI_NS1B_6fusion15FusionCallbacksIS1F_NS1K_17LinearCombinationISH_fSH_fLNS_15FloatRoundStyleE2EEESG_S1J_JEEENS4_5SM1004TMEM4LOAD26SM100_TMEM_LOAD_32dp32b32xESY_NSZ_INS10_ILi2ELi4ELi3EEES13_NSR_INS5_IJS14_S1H_EEENS5_IJS1H_SB_EEEEEEENS4_39AutoVectorizingCopyWithAssumedAlignmentILi128EEENS4_14SM90_TMA_STOREES1Y_S20_S20_EEEvvEEEEvNT_6ParamsE:
	.zero		2944


//--------------------- SYMBOLS --------------------------

	.type		.nv.reservedSmem.offset0,@object
	.size		.nv.reservedSmem.offset0,0x4
	.type		.nv.reservedSmem.cap,@object
	.size		.nv.reservedSmem.cap,0x4
	.type		__assertfail,@function
